//
// Generated by NVIDIA NVVM Compiler
//
// Compiler Build ID: CL-36424714
// Cuda compilation tools, release 13.0, V13.0.88
// Based on NVVM 20.0.0
//

.version 9.0
.target sm_100
.address_size 64

	// .globl	_Z10fastKernelPfi

.visible .entry _Z10fastKernelPfi(
	.param .u64 .ptr .align 1 _Z10fastKernelPfi_param_0,
	.param .u32 _Z10fastKernelPfi_param_1
)
{
	.reg .pred 	%p<2>;
	.reg .b32 	%r<6>;
	.reg .b32 	%f<3>;
	.reg .b64 	%rd<5>;

	ld.param.u64 	%rd1, [_Z10fastKernelPfi_param_0];
	ld.param.u32 	%r2, [_Z10fastKernelPfi_param_1];
	mov.u32 	%r3, %ctaid.x;
	mov.u32 	%r4, %ntid.x;
	mov.u32 	%r5, %tid.x;
	mad.lo.s32 	%r1, %r3, %r4, %r5;
	setp.ge.s32 	%p1, %r1, %r2;
	@%p1 bra 	$L__BB0_2;
	cvta.to.global.u64 	%rd2, %rd1;
	mul.wide.s32 	%rd3, %r1, 4;
	add.s64 	%rd4, %rd2, %rd3;
	ld.global.f32 	%f1, [%rd4];
	add.f32 	%f2, %f1, %f1;
	st.global.f32 	[%rd4], %f2;
$L__BB0_2:
	ret;

}
	// .globl	_Z17memoryBoundKernelPfS_i
.visible .entry _Z17memoryBoundKernelPfS_i(
	.param .u64 .ptr .align 1 _Z17memoryBoundKernelPfS_i_param_0,
	.param .u64 .ptr .align 1 _Z17memoryBoundKernelPfS_i_param_1,
	.param .u32 _Z17memoryBoundKernelPfS_i_param_2
)
{
	.reg .pred 	%p<2>;
	.reg .b32 	%r<10>;
	.reg .b32 	%f<6>;
	.reg .b64 	%rd<12>;

	ld.param.u64 	%rd1, [_Z17memoryBoundKernelPfS_i_param_0];
	ld.param.u64 	%rd2, [_Z17memoryBoundKernelPfS_i_param_1];
	ld.param.u32 	%r2, [_Z17memoryBoundKernelPfS_i_param_2];
	mov.u32 	%r3, %ctaid.x;
	mov.u32 	%r4, %ntid.x;
	mov.u32 	%r5, %tid.x;
	mad.lo.s32 	%r1, %r3, %r4, %r5;
	setp.ge.s32 	%p1, %r1, %r2;
	@%p1 bra 	$L__BB1_2;
	cvta.to.global.u64 	%rd3, %rd1;
	cvta.to.global.u64 	%rd4, %rd2;
	mul.wide.s32 	%rd5, %r1, 4;
	add.s64 	%rd6, %rd3, %rd5;
	ld.global.f32 	%f1, [%rd6];
	add.s32 	%r6, %r1, 1;
	rem.s32 	%r7, %r6, %r2;
	mul.wide.s32 	%rd7, %r7, 4;
	add.s64 	%rd8, %rd3, %rd7;
	ld.global.f32 	%f2, [%rd8];
	add.f32 	%f3, %f1, %f2;
	add.s32 	%r8, %r1, 2;
	rem.s32 	%r9, %r8, %r2;
	mul.wide.s32 	%rd9, %r9, 4;
	add.s64 	%rd10, %rd3, %rd9;
	ld.global.f32 	%f4, [%rd10];
	add.f32 	%f5, %f3, %f4;
	add.s64 	%rd11, %rd4, %rd5;
	st.global.f32 	[%rd11], %f5;
$L__BB1_2:
	ret;

}
	// .globl	_Z18computeBoundKernelPfi
.visible .entry _Z18computeBoundKernelPfi(
	.param .u64 .ptr .align 1 _Z18computeBoundKernelPfi_param_0,
	.param .u32 _Z18computeBoundKernelPfi_param_1
)
{
	.reg .pred 	%p<2>;
	.reg .b32 	%r<6>;
	.reg .b32 	%f<202>;
	.reg .b64 	%rd<5>;

	ld.param.u64 	%rd1, [_Z18computeBoundKernelPfi_param_0];
	ld.param.u32 	%r2, [_Z18computeBoundKernelPfi_param_1];
	mov.u32 	%r3, %ctaid.x;
	mov.u32 	%r4, %ntid.x;
	mov.u32 	%r5, %tid.x;
	mad.lo.s32 	%r1, %r3, %r4, %r5;
	setp.ge.s32 	%p1, %r1, %r2;
	@%p1 bra 	$L__BB2_2;
	cvta.to.global.u64 	%rd2, %rd1;
	mul.wide.s32 	%rd3, %r1, 4;
	add.s64 	%rd4, %rd2, %rd3;
	ld.global.f32 	%f1, [%rd4];
	add.f32 	%f2, %f1, 0f3F800000;
	sqrt.rn.f32 	%f3, %f2;
	add.f32 	%f4, %f3, 0f3F800000;
	sqrt.rn.f32 	%f5, %f4;
	add.f32 	%f6, %f5, 0f3F800000;
	sqrt.rn.f32 	%f7, %f6;
	add.f32 	%f8, %f7, 0f3F800000;
	sqrt.rn.f32 	%f9, %f8;
	add.f32 	%f10, %f9, 0f3F800000;
	sqrt.rn.f32 	%f11, %f10;
	add.f32 	%f12, %f11, 0f3F800000;
	sqrt.rn.f32 	%f13, %f12;
	add.f32 	%f14, %f13, 0f3F800000;
	sqrt.rn.f32 	%f15, %f14;
	add.f32 	%f16, %f15, 0f3F800000;
	sqrt.rn.f32 	%f17, %f16;
	add.f32 	%f18, %f17, 0f3F800000;
	sqrt.rn.f32 	%f19, %f18;
	add.f32 	%f20, %f19, 0f3F800000;
	sqrt.rn.f32 	%f21, %f20;
	add.f32 	%f22, %f21, 0f3F800000;
	sqrt.rn.f32 	%f23, %f22;
	add.f32 	%f24, %f23, 0f3F800000;
	sqrt.rn.f32 	%f25, %f24;
	add.f32 	%f26, %f25, 0f3F800000;
	sqrt.rn.f32 	%f27, %f26;
	add.f32 	%f28, %f27, 0f3F800000;
	sqrt.rn.f32 	%f29, %f28;
	add.f32 	%f30, %f29, 0f3F800000;
	sqrt.rn.f32 	%f31, %f30;
	add.f32 	%f32, %f31, 0f3F800000;
	sqrt.rn.f32 	%f33, %f32;
	add.f32 	%f34, %f33, 0f3F800000;
	sqrt.rn.f32 	%f35, %f34;
	add.f32 	%f36, %f35, 0f3F800000;
	sqrt.rn.f32 	%f37, %f36;
	add.f32 	%f38, %f37, 0f3F800000;
	sqrt.rn.f32 	%f39, %f38;
	add.f32 	%f40, %f39, 0f3F800000;
	sqrt.rn.f32 	%f41, %f40;
	add.f32 	%f42, %f41, 0f3F800000;
	sqrt.rn.f32 	%f43, %f42;
	add.f32 	%f44, %f43, 0f3F800000;
	sqrt.rn.f32 	%f45, %f44;
	add.f32 	%f46, %f45, 0f3F800000;
	sqrt.rn.f32 	%f47, %f46;
	add.f32 	%f48, %f47, 0f3F800000;
	sqrt.rn.f32 	%f49, %f48;
	add.f32 	%f50, %f49, 0f3F800000;
	sqrt.rn.f32 	%f51, %f50;
	add.f32 	%f52, %f51, 0f3F800000;
	sqrt.rn.f32 	%f53, %f52;
	add.f32 	%f54, %f53, 0f3F800000;
	sqrt.rn.f32 	%f55, %f54;
	add.f32 	%f56, %f55, 0f3F800000;
	sqrt.rn.f32 	%f57, %f56;
	add.f32 	%f58, %f57, 0f3F800000;
	sqrt.rn.f32 	%f59, %f58;
	add.f32 	%f60, %f59, 0f3F800000;
	sqrt.rn.f32 	%f61, %f60;
	add.f32 	%f62, %f61, 0f3F800000;
	sqrt.rn.f32 	%f63, %f62;
	add.f32 	%f64, %f63, 0f3F800000;
	sqrt.rn.f32 	%f65, %f64;
	add.f32 	%f66, %f65, 0f3F800000;
	sqrt.rn.f32 	%f67, %f66;
	add.f32 	%f68, %f67, 0f3F800000;
	sqrt.rn.f32 	%f69, %f68;
	add.f32 	%f70, %f69, 0f3F800000;
	sqrt.rn.f32 	%f71, %f70;
	add.f32 	%f72, %f71, 0f3F800000;
	sqrt.rn.f32 	%f73, %f72;
	add.f32 	%f74, %f73, 0f3F800000;
	sqrt.rn.f32 	%f75, %f74;
	add.f32 	%f76, %f75, 0f3F800000;
	sqrt.rn.f32 	%f77, %f76;
	add.f32 	%f78, %f77, 0f3F800000;
	sqrt.rn.f32 	%f79, %f78;
	add.f32 	%f80, %f79, 0f3F800000;
	sqrt.rn.f32 	%f81, %f80;
	add.f32 	%f82, %f81, 0f3F800000;
	sqrt.rn.f32 	%f83, %f82;
	add.f32 	%f84, %f83, 0f3F800000;
	sqrt.rn.f32 	%f85, %f84;
	add.f32 	%f86, %f85, 0f3F800000;
	sqrt.rn.f32 	%f87, %f86;
	add.f32 	%f88, %f87, 0f3F800000;
	sqrt.rn.f32 	%f89, %f88;
	add.f32 	%f90, %f89, 0f3F800000;
	sqrt.rn.f32 	%f91, %f90;
	add.f32 	%f92, %f91, 0f3F800000;
	sqrt.rn.f32 	%f93, %f92;
	add.f32 	%f94, %f93, 0f3F800000;
	sqrt.rn.f32 	%f95, %f94;
	add.f32 	%f96, %f95, 0f3F800000;
	sqrt.rn.f32 	%f97, %f96;
	add.f32 	%f98, %f97, 0f3F800000;
	sqrt.rn.f32 	%f99, %f98;
	add.f32 	%f100, %f99, 0f3F800000;
	sqrt.rn.f32 	%f101, %f100;
	add.f32 	%f102, %f101, 0f3F800000;
	sqrt.rn.f32 	%f103, %f102;
	add.f32 	%f104, %f103, 0f3F800000;
	sqrt.rn.f32 	%f105, %f104;
	add.f32 	%f106, %f105, 0f3F800000;
	sqrt.rn.f32 	%f107, %f106;
	add.f32 	%f108, %f107, 0f3F800000;
	sqrt.rn.f32 	%f109, %f108;
	add.f32 	%f110, %f109, 0f3F800000;
	sqrt.rn.f32 	%f111, %f110;
	add.f32 	%f112, %f111, 0f3F800000;
	sqrt.rn.f32 	%f113, %f112;
	add.f32 	%f114, %f113, 0f3F800000;
	sqrt.rn.f32 	%f115, %f114;
	add.f32 	%f116, %f115, 0f3F800000;
	sqrt.rn.f32 	%f117, %f116;
	add.f32 	%f118, %f117, 0f3F800000;
	sqrt.rn.f32 	%f119, %f118;
	add.f32 	%f120, %f119, 0f3F800000;
	sqrt.rn.f32 	%f121, %f120;
	add.f32 	%f122, %f121, 0f3F800000;
	sqrt.rn.f32 	%f123, %f122;
	add.f32 	%f124, %f123, 0f3F800000;
	sqrt.rn.f32 	%f125, %f124;
	add.f32 	%f126, %f125, 0f3F800000;
	sqrt.rn.f32 	%f127, %f126;
	add.f32 	%f128, %f127, 0f3F800000;
	sqrt.rn.f32 	%f129, %f128;
	add.f32 	%f130, %f129, 0f3F800000;
	sqrt.rn.f32 	%f131, %f130;
	add.f32 	%f132, %f131, 0f3F800000;
	sqrt.rn.f32 	%f133, %f132;
	add.f32 	%f134, %f133, 0f3F800000;
	sqrt.rn.f32 	%f135, %f134;
	add.f32 	%f136, %f135, 0f3F800000;
	sqrt.rn.f32 	%f137, %f136;
	add.f32 	%f138, %f137, 0f3F800000;
	sqrt.rn.f32 	%f139, %f138;
	add.f32 	%f140, %f139, 0f3F800000;
	sqrt.rn.f32 	%f141, %f140;
	add.f32 	%f142, %f141, 0f3F800000;
	sqrt.rn.f32 	%f143, %f142;
	add.f32 	%f144, %f143, 0f3F800000;
	sqrt.rn.f32 	%f145, %f144;
	add.f32 	%f146, %f145, 0f3F800000;
	sqrt.rn.f32 	%f147, %f146;
	add.f32 	%f148, %f147, 0f3F800000;
	sqrt.rn.f32 	%f149, %f148;
	add.f32 	%f150, %f149, 0f3F800000;
	sqrt.rn.f32 	%f151, %f150;
	add.f32 	%f152, %f151, 0f3F800000;
	sqrt.rn.f32 	%f153, %f152;
	add.f32 	%f154, %f153, 0f3F800000;
	sqrt.rn.f32 	%f155, %f154;
	add.f32 	%f156, %f155, 0f3F800000;
	sqrt.rn.f32 	%f157, %f156;
	add.f32 	%f158, %f157, 0f3F800000;
	sqrt.rn.f32 	%f159, %f158;
	add.f32 	%f160, %f159, 0f3F800000;
	sqrt.rn.f32 	%f161, %f160;
	add.f32 	%f162, %f161, 0f3F800000;
	sqrt.rn.f32 	%f163, %f162;
	add.f32 	%f164, %f163, 0f3F800000;
	sqrt.rn.f32 	%f165, %f164;
	add.f32 	%f166, %f165, 0f3F800000;
	sqrt.rn.f32 	%f167, %f166;
	add.f32 	%f168, %f167, 0f3F800000;
	sqrt.rn.f32 	%f169, %f168;
	add.f32 	%f170, %f169, 0f3F800000;
	sqrt.rn.f32 	%f171, %f170;
	add.f32 	%f172, %f171, 0f3F800000;
	sqrt.rn.f32 	%f173, %f172;
	add.f32 	%f174, %f173, 0f3F800000;
	sqrt.rn.f32 	%f175, %f174;
	add.f32 	%f176, %f175, 0f3F800000;
	sqrt.rn.f32 	%f177, %f176;
	add.f32 	%f178, %f177, 0f3F800000;
	sqrt.rn.f32 	%f179, %f178;
	add.f32 	%f180, %f179, 0f3F800000;
	sqrt.rn.f32 	%f181, %f180;
	add.f32 	%f182, %f181, 0f3F800000;
	sqrt.rn.f32 	%f183, %f182;
	add.f32 	%f184, %f183, 0f3F800000;
	sqrt.rn.f32 	%f185, %f184;
	add.f32 	%f186, %f185, 0f3F800000;
	sqrt.rn.f32 	%f187, %f186;
	add.f32 	%f188, %f187, 0f3F800000;
	sqrt.rn.f32 	%f189, %f188;
	add.f32 	%f190, %f189, 0f3F800000;
	sqrt.rn.f32 	%f191, %f190;
	add.f32 	%f192, %f191, 0f3F800000;
	sqrt.rn.f32 	%f193, %f192;
	add.f32 	%f194, %f193, 0f3F800000;
	sqrt.rn.f32 	%f195, %f194;
	add.f32 	%f196, %f195, 0f3F800000;
	sqrt.rn.f32 	%f197, %f196;
	add.f32 	%f198, %f197, 0f3F800000;
	sqrt.rn.f32 	%f199, %f198;
	add.f32 	%f200, %f199, 0f3F800000;
	sqrt.rn.f32 	%f201, %f200;
	st.global.f32 	[%rd4], %f201;
$L__BB2_2:
	ret;

}


// ===== COMPILED SASS (sm_100) =====

	.target	sm_100

	.elftype	@"ET_EXEC"


//--------------------- .note.nv.tkinfo           --------------------------
	.section	.note.nv.tkinfo,"",@"SHT_NOTE"
	.sectionflags	@"SHF_NOTE_NV_TKINFO"
	.tkinfo
        /*0018*/ 	.word	0x00000002
        /*0030*/ 	.string	""
        /*0030*/ 	.string	"ptxas"
        /*0030*/ 	.string	"Cuda compilation tools, release 13.0, V13.0.88"
        /*0030*/ 	.string	"Build cuda_13.0.r13.0/compiler.36424714_0"
        /*0030*/ 	.string	"-arch sm_100 -m 64 "



//--------------------- .note.nv.cuinfo           --------------------------
	.section	.note.nv.cuinfo,"",@"SHT_NOTE"
	.sectionflags	@"SHF_NOTE_NV_CUINFO"
        /*0018*/ 	.short	0x0002
        /*001a*/ 	.short	0x0064
        /*001c*/ 	.short	0x0082
	.zero		2


//--------------------- .nv.info                  --------------------------
	.section	.nv.info,"",@"SHT_CUDA_INFO"
	.align	4


	//----- nvinfo : EIATTR_REGCOUNT
	.align		4
        /*0000*/ 	.byte	0x04, 0x2f
        /*0002*/ 	.short	(.L_1 - .L_0)
	.align		4
.L_0:
        /*0004*/ 	.word	index@(_Z10fastKernelPfi)
        /*0008*/ 	.word	0x00000008


	//----- nvinfo : EIATTR_FRAME_SIZE
	.align		4
.L_1:
        /*000c*/ 	.byte	0x04, 0x11
        /*000e*/ 	.short	(.L_3 - .L_2)
	.align		4
.L_2:
        /*0010*/ 	.word	index@(_Z10fastKernelPfi)
        /*0014*/ 	.word	0x00000000


	//----- nvinfo : EIATTR_REGCOUNT
	.align		4
.L_3:
        /*0018*/ 	.byte	0x04, 0x2f
        /*001a*/ 	.short	(.L_5 - .L_4)
	.align		4
.L_4:
        /*001c*/ 	.word	index@(_Z17memoryBoundKernelPfS_i)
        /*0020*/ 	.word	0x0000000e


	//----- nvinfo : EIATTR_FRAME_SIZE
	.align		4
.L_5:
        /*0024*/ 	.byte	0x04, 0x11
        /*0026*/ 	.short	(.L_7 - .L_6)
	.align		4
.L_6:
        /*0028*/ 	.word	index@(_Z17memoryBoundKernelPfS_i)
        /*002c*/ 	.word	0x00000000


	//----- nvinfo : EIATTR_REGCOUNT
	.align		4
.L_7:
        /*0030*/ 	.byte	0x04, 0x2f
        /*0032*/ 	.short	(.L_9 - .L_8)
	.align		4
.L_8:
        /*0034*/ 	.word	index@(_Z18computeBoundKernelPfi)
        /*0038*/ 	.word	0x0000000c


	//----- nvinfo : EIATTR_FRAME_SIZE
	.align		4
.L_9:
        /*003c*/ 	.byte	0x04, 0x11
        /*003e*/ 	.short	(.L_11 - .L_10)
	.align		4
.L_10:
        /*0040*/ 	.word	index@($__internal_0_$__cuda_sm20_sqrt_rn_f32_slowpath)
        /*0044*/ 	.word	0x00000000


	//----- nvinfo : EIATTR_FRAME_SIZE
	.align		4
.L_11:
        /*0048*/ 	.byte	0x04, 0x11
        /*004a*/ 	.short	(.L_13 - .L_12)
	.align		4
.L_12:
        /*004c*/ 	.word	index@(_Z18computeBoundKernelPfi)
        /*0050*/ 	.word	0x00000000


	//----- nvinfo : EIATTR_MIN_STACK_SIZE
	.align		4
.L_13:
        /*0054*/ 	.byte	0x04, 0x12
        /*0056*/ 	.short	(.L_15 - .L_14)
	.align		4
.L_14:
        /*0058*/ 	.word	index@(_Z18computeBoundKernelPfi)
        /*005c*/ 	.word	0x00000000


	//----- nvinfo : EIATTR_MIN_STACK_SIZE
	.align		4
.L_15:
        /*0060*/ 	.byte	0x04, 0x12
        /*0062*/ 	.short	(.L_17 - .L_16)
	.align		4
.L_16:
        /*0064*/ 	.word	index@(_Z17memoryBoundKernelPfS_i)
        /*0068*/ 	.word	0x00000000


	//----- nvinfo : EIATTR_MIN_STACK_SIZE
	.align		4
.L_17:
        /*006c*/ 	.byte	0x04, 0x12
        /*006e*/ 	.short	(.L_19 - .L_18)
	.align		4
.L_18:
        /*0070*/ 	.word	index@(_Z10fastKernelPfi)
        /*0074*/ 	.word	0x00000000
.L_19:


//--------------------- .nv.compat                --------------------------
	.section	.nv.compat,"",@"SHT_CUDA_COMPAT_INFO"
	.align	4
        /*0000*/ 	.byte	0x02, 0x09, 0x00, 0x00, 0x02, 0x02, 0x01, 0x00, 0x02, 0x05, 0x05, 0x00, 0x03, 0x07, 0x01, 0x01
        /*0010*/ 	.byte	0x02, 0x03, 0x00, 0x00, 0x02, 0x06, 0x01, 0x00, 0x04, 0x0b, 0x08, 0x00, 0x01, 0x00, 0x00, 0x00
        /*0020*/ 	.byte	0x00, 0x00, 0x00, 0x00


//--------------------- .nv.info._Z18computeBoundKernelPfi --------------------------
	.section	.nv.info._Z18computeBoundKernelPfi,"",@"SHT_CUDA_INFO"
	.sectionflags	@""
	.align	4


	//----- nvinfo : EIATTR_CUDA_API_VERSION
	.align		4
        /*0000*/ 	.byte	0x04, 0x37
        /*0002*/ 	.short	(.L_21 - .L_20)
.L_20:
        /*0004*/ 	.word	0x00000082


	//----- nvinfo : EIATTR_KPARAM_INFO
	.align		4
.L_21:
        /*0008*/ 	.byte	0x04, 0x17
        /*000a*/ 	.short	(.L_23 - .L_22)
.L_22:
        /*000c*/ 	.word	0x00000000
        /*0010*/ 	.short	0x0001
        /*0012*/ 	.short	0x0008
        /*0014*/ 	.byte	0x00, 0xf0, 0x11, 0x00


	//----- nvinfo : EIATTR_KPARAM_INFO
	.align		4
.L_23:
        /*0018*/ 	.byte	0x04, 0x17
        /*001a*/ 	.short	(.L_25 - .L_24)
.L_24:
        /*001c*/ 	.word	0x00000000
        /*0020*/ 	.short	0x0000
        /*0022*/ 	.short	0x0000
        /*0024*/ 	.byte	0x00, 0xf5, 0x21, 0x00


	//----- nvinfo : EIATTR_SPARSE_MMA_MASK
	.align		4
.L_25:
        /*0028*/ 	.byte	0x03, 0x50
        /*002a*/ 	.short	0x0000


	//----- nvinfo : EIATTR_MAXREG_COUNT
	.align		4
        /*002c*/ 	.byte	0x03, 0x1b
        /*002e*/ 	.short	0x00ff


	//----- nvinfo : EIATTR_MERCURY_ISA_VERSION
	.align		4
        /*0030*/ 	.byte	0x03, 0x5f
        /*0032*/ 	.short	0x0101


	//----- nvinfo : EIATTR_VRC_CTA_INIT_COUNT
	.align		4
        /*0034*/ 	.byte	0x02, 0x4a
	.zero		1
	.zero		1


	//----- nvinfo : EIATTR_EXIT_INSTR_OFFSETS
	.align		4
        /*0038*/ 	.byte	0x04, 0x1c
        /*003a*/ 	.short	(.L_27 - .L_26)


	//   ....[0]....
.L_26:
        /*003c*/ 	.word	0x00000070


	//   ....[1]....
        /*0040*/ 	.word	0x00005e80


	//----- nvinfo : EIATTR_CRS_STACK_SIZE
	.align		4
.L_27:
        /*0044*/ 	.byte	0x04, 0x1e
        /*0046*/ 	.short	(.L_29 - .L_28)
.L_28:
        /*0048*/ 	.word	0x00000000


	//----- nvinfo : EIATTR_CBANK_PARAM_SIZE
	.align		4
.L_29:
        /*004c*/ 	.byte	0x03, 0x19
        /*004e*/ 	.short	0x000c


	//----- nvinfo : EIATTR_PARAM_CBANK
	.align		4
        /*0050*/ 	.byte	0x04, 0x0a
        /*0052*/ 	.short	(.L_31 - .L_30)
	.align		4
.L_30:
        /*0054*/ 	.word	index@(.nv.constant0._Z18computeBoundKernelPfi)
        /*0058*/ 	.short	0x0380
        /*005a*/ 	.short	0x000c


	//----- nvinfo : EIATTR_SW_WAR
	.align		4
.L_31:
        /*005c*/ 	.byte	0x04, 0x36
        /*005e*/ 	.short	(.L_33 - .L_32)
.L_32:
        /*0060*/ 	.word	0x00000008
.L_33:


//--------------------- .nv.info._Z17memoryBoundKernelPfS_i --------------------------
	.section	.nv.info._Z17memoryBoundKernelPfS_i,"",@"SHT_CUDA_INFO"
	.sectionflags	@""
	.align	4


	//----- nvinfo : EIATTR_CUDA_API_VERSION
	.align		4
        /*0000*/ 	.byte	0x04, 0x37
        /*0002*/ 	.short	(.L_35 - .L_34)
.L_34:
        /*0004*/ 	.word	0x00000082


	//----- nvinfo : EIATTR_KPARAM_INFO
	.align		4
.L_35:
        /*0008*/ 	.byte	0x04, 0x17
        /*000a*/ 	.short	(.L_37 - .L_36)
.L_36:
        /*000c*/ 	.word	0x00000000
        /*0010*/ 	.short	0x0002
        /*0012*/ 	.short	0x0010
        /*0014*/ 	.byte	0x00, 0xf0, 0x11, 0x00


	//----- nvinfo : EIATTR_KPARAM_INFO
	.align		4
.L_37:
        /*0018*/ 	.byte	0x04, 0x17
        /*001a*/ 	.short	(.L_39 - .L_38)
.L_38:
        /*001c*/ 	.word	0x00000000
        /*0020*/ 	.short	0x0001
        /*0022*/ 	.short	0x0008
        /*0024*/ 	.byte	0x00, 0xf5, 0x21, 0x00


	//----- nvinfo : EIATTR_KPARAM_INFO
	.align		4
.L_39:
        /*0028*/ 	.byte	0x04, 0x17
        /*002a*/ 	.short	(.L_41 - .L_40)
.L_40:
        /*002c*/ 	.word	0x00000000
        /*0030*/ 	.short	0x0000
        /*0032*/ 	.short	0x0000
        /*0034*/ 	.byte	0x00, 0xf5, 0x21, 0x00


	//----- nvinfo : EIATTR_SPARSE_MMA_MASK
	.align		4
.L_41:
        /*0038*/ 	.byte	0x03, 0x50
        /*003a*/ 	.short	0x0000


	//----- nvinfo : EIATTR_MAXREG_COUNT
	.align		4
        /*003c*/ 	.byte	0x03, 0x1b
        /*003e*/ 	.short	0x00ff


	//----- nvinfo : EIATTR_MERCURY_ISA_VERSION
	.align		4
        /*0040*/ 	.byte	0x03, 0x5f
        /*0042*/ 	.short	0x0101


	//----- nvinfo : EIATTR_VRC_CTA_INIT_COUNT
	.align		4
        /*0044*/ 	.byte	0x02, 0x4a
	.zero		1
	.zero		1


	//----- nvinfo : EIATTR_EXIT_INSTR_OFFSETS
	.align		4
        /*0048*/ 	.byte	0x04, 0x1c
        /*004a*/ 	.short	(.L_43 - .L_42)


	//   ....[0]....
.L_42:
        /*004c*/ 	.word	0x00000070


	//   ....[1]....
        /*0050*/ 	.word	0x00000380


	//----- nvinfo : EIATTR_CBANK_PARAM_SIZE
	.align		4
.L_43:
        /*0054*/ 	.byte	0x03, 0x19
        /*0056*/ 	.short	0x0014


	//----- nvinfo : EIATTR_PARAM_CBANK
	.align		4
        /*0058*/ 	.byte	0x04, 0x0a
        /*005a*/ 	.short	(.L_45 - .L_44)
	.align		4
.L_44:
        /*005c*/ 	.word	index@(.nv.constant0._Z17memoryBoundKernelPfS_i)
        /*0060*/ 	.short	0x0380
        /*0062*/ 	.short	0x0014


	//----- nvinfo : EIATTR_SW_WAR
	.align		4
.L_45:
        /*0064*/ 	.byte	0x04, 0x36
        /*0066*/ 	.short	(.L_47 - .L_46)
.L_46:
        /*0068*/ 	.word	0x00000008
.L_47:


//--------------------- .nv.info._Z10fastKernelPfi --------------------------
	.section	.nv.info._Z10fastKernelPfi,"",@"SHT_CUDA_INFO"
	.sectionflags	@""
	.align	4


	//----- nvinfo : EIATTR_CUDA_API_VERSION
	.align		4
        /*0000*/ 	.byte	0x04, 0x37
        /*0002*/ 	.short	(.L_49 - .L_48)
.L_48:
        /*0004*/ 	.word	0x00000082


	//----- nvinfo : EIATTR_KPARAM_INFO
	.align		4
.L_49:
        /*0008*/ 	.byte	0x04, 0x17
        /*000a*/ 	.short	(.L_51 - .L_50)
.L_50:
        /*000c*/ 	.word	0x00000000
        /*0010*/ 	.short	0x0001
        /*0012*/ 	.short	0x0008
        /*0014*/ 	.byte	0x00, 0xf0, 0x11, 0x00


	//----- nvinfo : EIATTR_KPARAM_INFO
	.align		4
.L_51:
        /*0018*/ 	.byte	0x04, 0x17
        /*001a*/ 	.short	(.L_53 - .L_52)
.L_52:
        /*001c*/ 	.word	0x00000000
        /*0020*/ 	.short	0x0000
        /*0022*/ 	.short	0x0000
        /*0024*/ 	.byte	0x00, 0xf5, 0x21, 0x00


	//----- nvinfo : EIATTR_SPARSE_MMA_MASK
	.align		4
.L_53:
        /*0028*/ 	.byte	0x03, 0x50
        /*002a*/ 	.short	0x0000


	//----- nvinfo : EIATTR_MAXREG_COUNT
	.align		4
        /*002c*/ 	.byte	0x03, 0x1b
        /*002e*/ 	.short	0x00ff


	//----- nvinfo : EIATTR_MERCURY_ISA_VERSION
	.align		4
        /*0030*/ 	.byte	0x03, 0x5f
        /*0032*/ 	.short	0x0101


	//----- nvinfo : EIATTR_VRC_CTA_INIT_COUNT
	.align		4
        /*0034*/ 	.byte	0x02, 0x4a
	.zero		1
	.zero		1


	//----- nvinfo : EIATTR_EXIT_INSTR_OFFSETS
	.align		4
        /*0038*/ 	.byte	0x04, 0x1c
        /*003a*/ 	.short	(.L_55 - .L_54)


	//   ....[0]....
.L_54:
        /*003c*/ 	.word	0x00000070


	//   ....[1]....
        /*0040*/ 	.word	0x000000e0


	//----- nvinfo : EIATTR_CBANK_PARAM_SIZE
	.align		4
.L_55:
        /*0044*/ 	.byte	0x03, 0x19
        /*0046*/ 	.short	0x000c


	//----- nvinfo : EIATTR_PARAM_CBANK
	.align		4
        /*0048*/ 	.byte	0x04, 0x0a
        /*004a*/ 	.short	(.L_57 - .L_56)
	.align		4
.L_56:
        /*004c*/ 	.word	index@(.nv.constant0._Z10fastKernelPfi)
        /*0050*/ 	.short	0x0380
        /*0052*/ 	.short	0x000c


	//----- nvinfo : EIATTR_SW_WAR
	.align		4
.L_57:
        /*0054*/ 	.byte	0x04, 0x36
        /*0056*/ 	.short	(.L_59 - .L_58)
.L_58:
        /*0058*/ 	.word	0x00000008
.L_59:


//--------------------- .nv.callgraph             --------------------------
	.section	.nv.callgraph,"",@"SHT_CUDA_CALLGRAPH"
	.align	4
	.sectionentsize	8
	.align		4
        /*0000*/ 	.word	0x00000000
	.align		4
        /*0004*/ 	.word	0xffffffff
	.align		4
        /*0008*/ 	.word	0x00000000
	.align		4
        /*000c*/ 	.word	0xfffffffe
	.align		4
        /*0010*/ 	.word	0x00000000
	.align		4
        /*0014*/ 	.word	0xfffffffd
	.align		4
        /*0018*/ 	.word	0x00000000
	.align		4
        /*001c*/ 	.word	0xfffffffc


//--------------------- .text._Z18computeBoundKernelPfi --------------------------
	.section	.text._Z18computeBoundKernelPfi,"ax",@progbits
	.align	128
        .global         _Z18computeBoundKernelPfi
        .type           _Z18computeBoundKernelPfi,@function
        .size           _Z18computeBoundKernelPfi,(.L_x_304 - _Z18computeBoundKernelPfi)
        .other          _Z18computeBoundKernelPfi,@"STO_CUDA_ENTRY STV_DEFAULT"
_Z18computeBoundKernelPfi:
.text._Z18computeBoundKernelPfi:
[----:B------:R-:W-:Y:S01]  /*0000*/  LDC R1, c[0x0][0x37c] ;  /* 0x0000df00ff017b82 */ /* 0x000fe20000000800 */
[----:B------:R-:W0:Y:S07]  /*0010*/  S2R R0, SR_TID.X ;  /* 0x0000000000007919 */ /* 0x000e2e0000002100 */
[----:B------:R-:W0:Y:S01]  /*0020*/  S2UR UR4, SR_CTAID.X ;  /* 0x00000000000479c3 */ /* 0x000e220000002500 */
[----:B------:R-:W1:Y:S07]  /*0030*/  LDCU UR5, c[0x0][0x388] ;  /* 0x00007100ff0577ac */ /* 0x000e6e0008000800 */
[----:B------:R-:W0:Y:S02]  /*0040*/  LDC R5, c[0x0][0x360] ;  /* 0x0000d800ff057b82 */ /* 0x000e240000000800 */
[----:B0-----:R-:W-:-:S05]  /*0050*/  IMAD R5, R5, UR4, R0 ;  /* 0x0000000405057c24 */ /* 0x001fca000f8e0200 */
[----:B-1----:R-:W-:-:S13]  /*0060*/  ISETP.GE.AND P0, PT, R5, UR5, PT ;  /* 0x0000000505007c0c */ /* 0x002fda000bf06270 */
[----:B------:R-:W-:Y:S05]  /*0070*/  @P0 EXIT ;  /* 0x000000000000094d */ /* 0x000fea0003800000 */
[----:B------:R-:W0:Y:S01]  /*0080*/  LDC.64 R2, c[0x0][0x380] ;  /* 0x0000e000ff027b82 */ /* 0x000e220000000a00 */
[----:B------:R-:W1:Y:S01]  /*0090*/  LDCU.64 UR4, c[0x0][0x358] ;  /* 0x00006b00ff0477ac */ /* 0x000e620008000a00 */
[----:B0-----:R-:W-:-:S05]  /*00a0*/  IMAD.WIDE R2, R5, 0x4, R2 ;  /* 0x0000000405027825 */ /* 0x001fca00078e0202 */
[----:B-1----:R-:W2:Y:S01]  /*00b0*/  LDG.E R0, desc[UR4][R2.64] ;  /* 0x0000000402007981 */ /* 0x002ea2000c1e1900 */
[----:B------:R-:W-:Y:S01]  /*00c0*/  BSSY.RECONVERGENT B0, `(.L_x_0) ;  /* 0x000000d000007945 */ /* 0x000fe20003800200 */
[----:B--2---:R-:W-:-:S04]  /*00d0*/  FADD R0, R0, 1 ;  /* 0x3f80000000007421 */ /* 0x004fc80000000000 */
[----:B------:R0:W1:Y:S01]  /*00e0*/  MUFU.RSQ R5, R0 ;  /* 0x0000000000057308 */ /* 0x0000620000001400 */
[----:B------:R-:W-:-:S04]  /*00f0*/  IADD3 R4, PT, PT, R0, -0xd000000, RZ ;  /* 0xf300000000047810 */ /* 0x000fc80007ffe0ff */
[----:B------:R-:W-:-:S13]  /*0100*/  ISETP.GT.U32.AND P0, PT, R4, 0x727fffff, PT ;  /* 0x727fffff0400780c */ /* 0x000fda0003f04070 */
[----:B01----:R-:W-:Y:S05]  /*0110*/  @!P0 BRA `(.L_x_1) ;  /* 0x00000000000c8947 */ /* 0x003fea0003800000 */
[----:B------:R-:W-:-:S07]  /*0120*/  MOV R9, 0x140 ;  /* 0x0000014000097802 */ /* 0x000fce0000000f00 */
[----:B------:R-:W-:Y:S05]  /*0130*/  CALL.REL.NOINC `($__internal_0_$__cuda_sm20_sqrt_rn_f32_slowpath) ;  /* 0x0000005c00547944 */ /* 0x000fea0003c00000 */
[----:B------:R-:W-:Y:S05]  /*0140*/  BRA `(.L_x_2) ;  /* 0x0000000000107947 */ /* 0x000fea0003800000 */
.L_x_1:
[----:B------:R-:W-:Y:S01]  /*0150*/  FMUL.FTZ R7, R0, R5 ;  /* 0x0000000500077220 */ /* 0x000fe20000410000 */
[----:B------:R-:W-:-:S03]  /*0160*/  FMUL.FTZ R5, R5, 0.5 ;  /* 0x3f00000005057820 */ /* 0x000fc60000410000 */
[----:B------:R-:W-:-:S04]  /*0170*/  FFMA R0, -R7, R7, R0 ;  /* 0x0000000707007223 */ /* 0x000fc80000000100 */
[----:B------:R-:W-:-:S07]  /*0180*/  FFMA R0, R0, R5, R7 ;  /* 0x0000000500007223 */ /* 0x000fce0000000007 */
.L_x_2:
[----:B------:R-:W-:Y:S05]  /*0190*/  BSYNC.RECONVERGENT B0 ;  /* 0x0000000000007941 */ /* 0x000fea0003800200 */
.L_x_0:
[----:B------:R-:W-:Y:S01]  /*01a0*/  FADD R5, R0, 1 ;  /* 0x3f80000000057421 */ /* 0x000fe20000000000 */
[----:B------:R-:W-:Y:S03]  /*01b0*/  BSSY.RECONVERGENT B0, `(.L_x_3) ;  /* 0x000000d000007945 */ /* 0x000fe60003800200 */
[----:B------:R0:W1:Y:S01]  /*01c0*/  MUFU.RSQ R4, R5 ;  /* 0x0000000500047308 */ /* 0x0000620000001400 */
[----:B------:R-:W-:-:S04]  /*01d0*/  IADD3 R0, PT, PT, R5, -0xd000000, RZ ;  /* 0xf300000005007810 */ /* 0x000fc80007ffe0ff */
[----:B------:R-:W-:-:S13]  /*01e0*/  ISETP.GT.U32.AND P0, PT, R0, 0x727fffff, PT ;  /* 0x727fffff0000780c */ /* 0x000fda0003f04070 */
[----:B01----:R-:W-:Y:S05]  /*01f0*/  @!P0 BRA `(.L_x_4) ;  /* 0x0000000000108947 */ /* 0x003fea0003800000 */
[----:B------:R-:W-:Y:S02]  /*0200*/  MOV R0, R5 ;  /* 0x0000000500007202 */ /* 0x000fe40000000f00 */
[----:B------:R-:W-:-:S07]  /*0210*/  MOV R9, 0x230 ;  /* 0x0000023000097802 */ /* 0x000fce0000000f00 */
[----:B------:R-:W-:Y:S05]  /*0220*/  CALL.REL.NOINC `($__internal_0_$__cuda_sm20_sqrt_rn_f32_slowpath) ;  /* 0x0000005c00187944 */ /* 0x000fea0003c00000 */
[----:B------:R-:W-:Y:S05]  /*0230*/  BRA `(.L_x_5) ;  /* 0x0000000000107947 */ /* 0x000fea0003800000 */
.L_x_4:
[----:B------:R-:W-:Y:S01]  /*0240*/  FMUL.FTZ R0, R5, R4 ;  /* 0x0000000405007220 */ /* 0x000fe20000410000 */
[----:B------:R-:W-:-:S03]  /*0250*/  FMUL.FTZ R4, R4, 0.5 ;  /* 0x3f00000004047820 */ /* 0x000fc60000410000 */
[----:B------:R-:W-:-:S04]  /*0260*/  FFMA R5, -R0, R0, R5 ;  /* 0x0000000000057223 */ /* 0x000fc80000000105 */
[----:B------:R-:W-:-:S07]  /*0270*/  FFMA R0, R5, R4, R0 ;  /* 0x0000000405007223 */ /* 0x000fce0000000000 */
.L_x_5:
[----:B------:R-:W-:Y:S05]  /*0280*/  BSYNC.RECONVERGENT B0 ;  /* 0x0000000000007941 */ /* 0x000fea0003800200 */
.L_x_3:
        /* <DEDUP_REMOVED lines=10> */
.L_x_7:
[----:B------:R-:W-:Y:S01]  /*0330*/  FMUL.FTZ R0, R5, R4 ;  /* 0x0000000405007220 */ /* 0x000fe20000410000 */
[----:B------:R-:W-:-:S03]  /*0340*/  FMUL.FTZ R4, R4, 0.5 ;  /* 0x3f00000004047820 */ /* 0x000fc60000410000 */
[----:B------:R-:W-:-:S04]  /*0350*/  FFMA R5, -R0, R0, R5 ;  /* 0x0000000000057223 */ /* 0x000fc80000000105 */
[----:B------:R-:W-:-:S07]  /*0360*/  FFMA R0, R5, R4, R0 ;  /* 0x0000000405007223 */ /* 0x000fce0000000000 */
.L_x_8:
[----:B------:R-:W-:Y:S05]  /*0370*/  BSYNC.RECONVERGENT B0 ;  /* 0x0000000000007941 */ /* 0x000fea0003800200 */
.L_x_6:
        /* <DEDUP_REMOVED lines=10> */
.L_x_10:
[----:B------:R-:W-:Y:S01]  /*0420*/  FMUL.FTZ R0, R5, R4 ;  /* 0x0000000405007220 */ /* 0x000fe20000410000 */
[----:B------:R-:W-:-:S03]  /*0430*/  FMUL.FTZ R4, R4, 0.5 ;  /* 0x3f00000004047820 */ /* 0x000fc60000410000 */
[----:B------:R-:W-:-:S04]  /*0440*/  FFMA R5, -R0, R0, R5 ;  /* 0x0000000000057223 */ /* 0x000fc80000000105 */
[----:B------:R-:W-:-:S07]  /*0450*/  FFMA R0, R5, R4, R0 ;  /* 0x0000000405007223 */ /* 0x000fce0000000000 */
.L_x_11:
[----:B------:R-:W-:Y:S05]  /*0460*/  BSYNC.RECONVERGENT B0 ;  /* 0x0000000000007941 */ /* 0x000fea0003800200 */
.L_x_9:
        /* <DEDUP_REMOVED lines=10> */
.L_x_13:
[----:B------:R-:W-:Y:S01]  /*0510*/  FMUL.FTZ R0, R5, R4 ;  /* 0x0000000405007220 */ /* 0x000fe20000410000 */
[----:B------:R-:W-:-:S03]  /*0520*/  FMUL.FTZ R4, R4, 0.5 ;  /* 0x3f00000004047820 */ /* 0x000fc60000410000 */
[----:B------:R-:W-:-:S04]  /*0530*/  FFMA R5, -R0, R0, R5 ;  /* 0x0000000000057223 */ /* 0x000fc80000000105 */
[----:B------:R-:W-:-:S07]  /*0540*/  FFMA R0, R5, R4, R0 ;  /* 0x0000000405007223 */ /* 0x000fce0000000000 */
.L_x_14:
[----:B------:R-:W-:Y:S05]  /*0550*/  BSYNC.RECONVERGENT B0 ;  /* 0x0000000000007941 */ /* 0x000fea0003800200 */
.L_x_12:
        /* <DEDUP_REMOVED lines=10> */
.L_x_16:
[----:B------:R-:W-:Y:S01]  /*0600*/  FMUL.FTZ R0, R5, R4 ;  /* 0x0000000405007220 */ /* 0x000fe20000410000 */
[----:B------:R-:W-:-:S03]  /*0610*/  FMUL.FTZ R4, R4, 0.5 ;  /* 0x3f00000004047820 */ /* 0x000fc60000410000 */
[----:B------:R-:W-:-:S04]  /*0620*/  FFMA R5, -R0, R0, R5 ;  /* 0x0000000000057223 */ /* 0x000fc80000000105 */
[----:B------:R-:W-:-:S07]  /*0630*/  FFMA R0, R5, R4, R0 ;  /* 0x0000000405007223 */ /* 0x000fce0000000000 */
.L_x_17:
[----:B------:R-:W-:Y:S05]  /*0640*/  BSYNC.RECONVERGENT B0 ;  /* 0x0000000000007941 */ /* 0x000fea0003800200 */
.L_x_15:
        /* <DEDUP_REMOVED lines=10> */
.L_x_19:
[----:B------:R-:W-:Y:S01]  /*06f0*/  FMUL.FTZ R0, R5, R4 ;  /* 0x0000000405007220 */ /* 0x000fe20000410000 */
[----:B------:R-:W-:-:S03]  /*0700*/  FMUL.FTZ R4, R4, 0.5 ;  /* 0x3f00000004047820 */ /* 0x000fc60000410000 */
[----:B------:R-:W-:-:S04]  /*0710*/  FFMA R5, -R0, R0, R5 ;  /* 0x0000000000057223 */ /* 0x000fc80000000105 */
[----:B------:R-:W-:-:S07]  /*0720*/  FFMA R0, R5, R4, R0 ;  /* 0x0000000405007223 */ /* 0x000fce0000000000 */
.L_x_20:
[----:B------:R-:W-:Y:S05]  /*0730*/  BSYNC.RECONVERGENT B0 ;  /* 0x0000000000007941 */ /* 0x000fea0003800200 */
.L_x_18:
        /* <DEDUP_REMOVED lines=10> */
.L_x_22:
[----:B------:R-:W-:Y:S01]  /*07e0*/  FMUL.FTZ R0, R5, R4 ;  /* 0x0000000405007220 */ /* 0x000fe20000410000 */
[----:B------:R-:W-:-:S03]  /*07f0*/  FMUL.FTZ R4, R4, 0.5 ;  /* 0x3f00000004047820 */ /* 0x000fc60000410000 */
[----:B------:R-:W-:-:S04]  /*0800*/  FFMA R5, -R0, R0, R5 ;  /* 0x0000000000057223 */ /* 0x000fc80000000105 */
[----:B------:R-:W-:-:S07]  /*0810*/  FFMA R0, R5, R4, R0 ;  /* 0x0000000405007223 */ /* 0x000fce0000000000 */
.L_x_23:
[----:B------:R-:W-:Y:S05]  /*0820*/  BSYNC.RECONVERGENT B0 ;  /* 0x0000000000007941 */ /* 0x000fea0003800200 */
.L_x_21:
        /* <DEDUP_REMOVED lines=10> */
.L_x_25:
[----:B------:R-:W-:Y:S01]  /*08d0*/  FMUL.FTZ R0, R5, R4 ;  /* 0x0000000405007220 */ /* 0x000fe20000410000 */
[----:B------:R-:W-:-:S03]  /*08e0*/  FMUL.FTZ R4, R4, 0.5 ;  /* 0x3f00000004047820 */ /* 0x000fc60000410000 */
[----:B------:R-:W-:-:S04]  /*08f0*/  FFMA R5, -R0, R0, R5 ;  /* 0x0000000000057223 */ /* 0x000fc80000000105 */
[----:B------:R-:W-:-:S07]  /*0900*/  FFMA R0, R5, R4, R0 ;  /* 0x0000000405007223 */ /* 0x000fce0000000000 */
.L_x_26:
[----:B------:R-:W-:Y:S05]  /*0910*/  BSYNC.RECONVERGENT B0 ;  /* 0x0000000000007941 */ /* 0x000fea0003800200 */
.L_x_24:
        /* <DEDUP_REMOVED lines=10> */
.L_x_28:
[----:B------:R-:W-:Y:S01]  /*09c0*/  FMUL.FTZ R0, R5, R4 ;  /* 0x0000000405007220 */ /* 0x000fe20000410000 */
[----:B------:R-:W-:-:S03]  /*09d0*/  FMUL.FTZ R4, R4, 0.5 ;  /* 0x3f00000004047820 */ /* 0x000fc60000410000 */
[----:B------:R-:W-:-:S04]  /*09e0*/  FFMA R5, -R0, R0, R5 ;  /* 0x0000000000057223 */ /* 0x000fc80000000105 */
[----:B------:R-:W-:-:S07]  /*09f0*/  FFMA R0, R5, R4, R0 ;  /* 0x0000000405007223 */ /* 0x000fce0000000000 */
.L_x_29:
[----:B------:R-:W-:Y:S05]  /*0a00*/  BSYNC.RECONVERGENT B0 ;  /* 0x0000000000007941 */ /* 0x000fea0003800200 */
.L_x_27:
        /* <DEDUP_REMOVED lines=10> */
.L_x_31:
[----:B------:R-:W-:Y:S01]  /*0ab0*/  FMUL.FTZ R0, R5, R4 ;  /* 0x0000000405007220 */ /* 0x000fe20000410000 */
[----:B------:R-:W-:-:S03]  /*0ac0*/  FMUL.FTZ R4, R4, 0.5 ;  /* 0x3f00000004047820 */ /* 0x000fc60000410000 */
[----:B------:R-:W-:-:S04]  /*0ad0*/  FFMA R5, -R0, R0, R5 ;  /* 0x0000000000057223 */ /* 0x000fc80000000105 */
[----:B------:R-:W-:-:S07]  /*0ae0*/  FFMA R0, R5, R4, R0 ;  /* 0x0000000405007223 */ /* 0x000fce0000000000 */
.L_x_32:
[----:B------:R-:W-:Y:S05]  /*0af0*/  BSYNC.RECONVERGENT B0 ;  /* 0x0000000000007941 */ /* 0x000fea0003800200 */
.L_x_30:
        /* <DEDUP_REMOVED lines=10> */
.L_x_34:
[----:B------:R-:W-:Y:S01]  /*0ba0*/  FMUL.FTZ R0, R5, R4 ;  /* 0x0000000405007220 */ /* 0x000fe20000410000 */
[----:B------:R-:W-:-:S03]  /*0bb0*/  FMUL.FTZ R4, R4, 0.5 ;  /* 0x3f00000004047820 */ /* 0x000fc60000410000 */
[----:B------:R-:W-:-:S04]  /*0bc0*/  FFMA R5, -R0, R0, R5 ;  /* 0x0000000000057223 */ /* 0x000fc80000000105 */
[----:B------:R-:W-:-:S07]  /*0bd0*/  FFMA R0, R5, R4, R0 ;  /* 0x0000000405007223 */ /* 0x000fce0000000000 */
.L_x_35:
[----:B------:R-:W-:Y:S05]  /*0be0*/  BSYNC.RECONVERGENT B0 ;  /* 0x0000000000007941 */ /* 0x000fea0003800200 */
.L_x_33:
        /* <DEDUP_REMOVED lines=10> */
.L_x_37:
[----:B------:R-:W-:Y:S01]  /*0c90*/  FMUL.FTZ R0, R5, R4 ;  /* 0x0000000405007220 */ /* 0x000fe20000410000 */
[----:B------:R-:W-:-:S03]  /*0ca0*/  FMUL.FTZ R4, R4, 0.5 ;  /* 0x3f00000004047820 */ /* 0x000fc60000410000 */
[----:B------:R-:W-:-:S04]  /*0cb0*/  FFMA R5, -R0, R0, R5 ;  /* 0x0000000000057223 */ /* 0x000fc80000000105 */
[----:B------:R-:W-:-:S07]  /*0cc0*/  FFMA R0, R5, R4, R0 ;  /* 0x0000000405007223 */ /* 0x000fce0000000000 */
.L_x_38:
[----:B------:R-:W-:Y:S05]  /*0cd0*/  BSYNC.RECONVERGENT B0 ;  /* 0x0000000000007941 */ /* 0x000fea0003800200 */
.L_x_36:
        /* <DEDUP_REMOVED lines=10> */
.L_x_40:
[----:B------:R-:W-:Y:S01]  /*0d80*/  FMUL.FTZ R0, R5, R4 ;  /* 0x0000000405007220 */ /* 0x000fe20000410000 */
[----:B------:R-:W-:-:S03]  /*0d90*/  FMUL.FTZ R4, R4, 0.5 ;  /* 0x3f00000004047820 */ /* 0x000fc60000410000 */
[----:B------:R-:W-:-:S04]  /*0da0*/  FFMA R5, -R0, R0, R5 ;  /* 0x0000000000057223 */ /* 0x000fc80000000105 */
[----:B------:R-:W-:-:S07]  /*0db0*/  FFMA R0, R5, R4, R0 ;  /* 0x0000000405007223 */ /* 0x000fce0000000000 */
.L_x_41:
[----:B------:R-:W-:Y:S05]  /*0dc0*/  BSYNC.RECONVERGENT B0 ;  /* 0x0000000000007941 */ /* 0x000fea0003800200 */
.L_x_39:
        /* <DEDUP_REMOVED lines=10> */
.L_x_43:
[----:B------:R-:W-:Y:S01]  /*0e70*/  FMUL.FTZ R0, R5, R4 ;  /* 0x0000000405007220 */ /* 0x000fe20000410000 */
[----:B------:R-:W-:-:S03]  /*0e80*/  FMUL.FTZ R4, R4, 0.5 ;  /* 0x3f00000004047820 */ /* 0x000fc60000410000 */
[----:B------:R-:W-:-:S04]  /*0e90*/  FFMA R5, -R0, R0, R5 ;  /* 0x0000000000057223 */ /* 0x000fc80000000105 */
[----:B------:R-:W-:-:S07]  /*0ea0*/  FFMA R0, R5, R4, R0 ;  /* 0x0000000405007223 */ /* 0x000fce0000000000 */
.L_x_44:
[----:B------:R-:W-:Y:S05]  /*0eb0*/  BSYNC.RECONVERGENT B0 ;  /* 0x0000000000007941 */ /* 0x000fea0003800200 */
.L_x_42:
        /* <DEDUP_REMOVED lines=10> */
.L_x_46:
[----:B------:R-:W-:Y:S01]  /*0f60*/  FMUL.FTZ R0, R5, R4 ;  /* 0x0000000405007220 */ /* 0x000fe20000410000 */
[----:B------:R-:W-:-:S03]  /*0f70*/  FMUL.FTZ R4, R4, 0.5 ;  /* 0x3f00000004047820 */ /* 0x000fc60000410000 */
[----:B------:R-:W-:-:S04]  /*0f80*/  FFMA R5, -R0, R0, R5 ;  /* 0x0000000000057223 */ /* 0x000fc80000000105 */
[----:B------:R-:W-:-:S07]  /*0f90*/  FFMA R0, R5, R4, R0 ;  /* 0x0000000405007223 */ /* 0x000fce0000000000 */
.L_x_47:
[----:B------:R-:W-:Y:S05]  /*0fa0*/  BSYNC.RECONVERGENT B0 ;  /* 0x0000000000007941 */ /* 0x000fea0003800200 */
.L_x_45:
        /* <DEDUP_REMOVED lines=10> */
.L_x_49:
[----:B------:R-:W-:Y:S01]  /*1050*/  FMUL.FTZ R0, R5, R4 ;  /* 0x0000000405007220 */ /* 0x000fe20000410000 */
[----:B------:R-:W-:-:S03]  /*1060*/  FMUL.FTZ R4, R4, 0.5 ;  /* 0x3f00000004047820 */ /* 0x000fc60000410000 */
[----:B------:R-:W-:-:S04]  /*1070*/  FFMA R5, -R0, R0, R5 ;  /* 0x0000000000057223 */ /* 0x000fc80000000105 */
[----:B------:R-:W-:-:S07]  /*1080*/  FFMA R0, R5, R4, R0 ;  /* 0x0000000405007223 */ /* 0x000fce0000000000 */
.L_x_50:
[----:B------:R-:W-:Y:S05]  /*1090*/  BSYNC.RECONVERGENT B0 ;  /* 0x0000000000007941 */ /* 0x000fea0003800200 */
.L_x_48:
        /* <DEDUP_REMOVED lines=10> */
.L_x_52:
[----:B------:R-:W-:Y:S01]  /*1140*/  FMUL.FTZ R0, R5, R4 ;  /* 0x0000000405007220 */ /* 0x000fe20000410000 */
[----:B------:R-:W-:-:S03]  /*1150*/  FMUL.FTZ R4, R4, 0.5 ;  /* 0x3f00000004047820 */ /* 0x000fc60000410000 */
[----:B------:R-:W-:-:S04]  /*1160*/  FFMA R5, -R0, R0, R5 ;  /* 0x0000000000057223 */ /* 0x000fc80000000105 */
[----:B------:R-:W-:-:S07]  /*1170*/  FFMA R0, R5, R4, R0 ;  /* 0x0000000405007223 */ /* 0x000fce0000000000 */
.L_x_53:
[----:B------:R-:W-:Y:S05]  /*1180*/  BSYNC.RECONVERGENT B0 ;  /* 0x0000000000007941 */ /* 0x000fea0003800200 */
.L_x_51:
        /* <DEDUP_REMOVED lines=10> */
.L_x_55:
[----:B------:R-:W-:Y:S01]  /*1230*/  FMUL.FTZ R0, R5, R4 ;  /* 0x0000000405007220 */ /* 0x000fe20000410000 */
[----:B------:R-:W-:-:S03]  /*1240*/  FMUL.FTZ R4, R4, 0.5 ;  /* 0x3f00000004047820 */ /* 0x000fc60000410000 */
[----:B------:R-:W-:-:S04]  /*1250*/  FFMA R5, -R0, R0, R5 ;  /* 0x0000000000057223 */ /* 0x000fc80000000105 */
[----:B------:R-:W-:-:S07]  /*1260*/  FFMA R0, R5, R4, R0 ;  /* 0x0000000405007223 */ /* 0x000fce0000000000 */
.L_x_56:
[----:B------:R-:W-:Y:S05]  /*1270*/  BSYNC.RECONVERGENT B0 ;  /* 0x0000000000007941 */ /* 0x000fea0003800200 */
.L_x_54:
        /* <DEDUP_REMOVED lines=10> */
.L_x_58:
[----:B------:R-:W-:Y:S01]  /*1320*/  FMUL.FTZ R0, R5, R4 ;  /* 0x0000000405007220 */ /* 0x000fe20000410000 */
[----:B------:R-:W-:-:S03]  /*1330*/  FMUL.FTZ R4, R4, 0.5 ;  /* 0x3f00000004047820 */ /* 0x000fc60000410000 */
[----:B------:R-:W-:-:S04]  /*1340*/  FFMA R5, -R0, R0, R5 ;  /* 0x0000000000057223 */ /* 0x000fc80000000105 */
[----:B------:R-:W-:-:S07]  /*1350*/  FFMA R0, R5, R4, R0 ;  /* 0x0000000405007223 */ /* 0x000fce0000000000 */
.L_x_59:
[----:B------:R-:W-:Y:S05]  /*1360*/  BSYNC.RECONVERGENT B0 ;  /* 0x0000000000007941 */ /* 0x000fea0003800200 */
.L_x_57:
        /* <DEDUP_REMOVED lines=10> */
.L_x_61:
[----:B------:R-:W-:Y:S01]  /*1410*/  FMUL.FTZ R0, R5, R4 ;  /* 0x0000000405007220 */ /* 0x000fe20000410000 */
[----:B------:R-:W-:-:S03]  /*1420*/  FMUL.FTZ R4, R4, 0.5 ;  /* 0x3f00000004047820 */ /* 0x000fc60000410000 */
[----:B------:R-:W-:-:S04]  /*1430*/  FFMA R5, -R0, R0, R5 ;  /* 0x0000000000057223 */ /* 0x000fc80000000105 */
[----:B------:R-:W-:-:S07]  /*1440*/  FFMA R0, R5, R4, R0 ;  /* 0x0000000405007223 */ /* 0x000fce0000000000 */
.L_x_62:
[----:B------:R-:W-:Y:S05]  /*1450*/  BSYNC.RECONVERGENT B0 ;  /* 0x0000000000007941 */ /* 0x000fea0003800200 */
.L_x_60:
        /* <DEDUP_REMOVED lines=10> */
.L_x_64:
[----:B------:R-:W-:Y:S01]  /*1500*/  FMUL.FTZ R0, R5, R4 ;  /* 0x0000000405007220 */ /* 0x000fe20000410000 */
[----:B------:R-:W-:-:S03]  /*1510*/  FMUL.FTZ R4, R4, 0.5 ;  /* 0x3f00000004047820 */ /* 0x000fc60000410000 */
[----:B------:R-:W-:-:S04]  /*1520*/  FFMA R5, -R0, R0, R5 ;  /* 0x0000000000057223 */ /* 0x000fc80000000105 */
[----:B------:R-:W-:-:S07]  /*1530*/  FFMA R0, R5, R4, R0 ;  /* 0x0000000405007223 */ /* 0x000fce0000000000 */
.L_x_65:
[----:B------:R-:W-:Y:S05]  /*1540*/  BSYNC.RECONVERGENT B0 ;  /* 0x0000000000007941 */ /* 0x000fea0003800200 */
.L_x_63:
        /* <DEDUP_REMOVED lines=10> */
.L_x_67:
[----:B------:R-:W-:Y:S01]  /*15f0*/  FMUL.FTZ R0, R5, R4 ;  /* 0x0000000405007220 */ /* 0x000fe20000410000 */
[----:B------:R-:W-:-:S03]  /*1600*/  FMUL.FTZ R4, R4, 0.5 ;  /* 0x3f00000004047820 */ /* 0x000fc60000410000 */
[----:B------:R-:W-:-:S04]  /*1610*/  FFMA R5, -R0, R0, R5 ;  /* 0x0000000000057223 */ /* 0x000fc80000000105 */
[----:B------:R-:W-:-:S07]  /*1620*/  FFMA R0, R5, R4, R0 ;  /* 0x0000000405007223 */ /* 0x000fce0000000000 */
.L_x_68:
[----:B------:R-:W-:Y:S05]  /*1630*/  BSYNC.RECONVERGENT B0 ;  /* 0x0000000000007941 */ /* 0x000fea0003800200 */
.L_x_66:
        /* <DEDUP_REMOVED lines=10> */
.L_x_70:
[----:B------:R-:W-:Y:S01]  /*16e0*/  FMUL.FTZ R0, R5, R4 ;  /* 0x0000000405007220 */ /* 0x000fe20000410000 */
[----:B------:R-:W-:-:S03]  /*16f0*/  FMUL.FTZ R4, R4, 0.5 ;  /* 0x3f00000004047820 */ /* 0x000fc60000410000 */
[----:B------:R-:W-:-:S04]  /*1700*/  FFMA R5, -R0, R0, R5 ;  /* 0x0000000000057223 */ /* 0x000fc80000000105 */
[----:B------:R-:W-:-:S07]  /*1710*/  FFMA R0, R5, R4, R0 ;  /* 0x0000000405007223 */ /* 0x000fce0000000000 */
.L_x_71:
[----:B------:R-:W-:Y:S05]  /*1720*/  BSYNC.RECONVERGENT B0 ;  /* 0x0000000000007941 */ /* 0x000fea0003800200 */
.L_x_69:
        /* <DEDUP_REMOVED lines=10> */
.L_x_73:
[----:B------:R-:W-:Y:S01]  /*17d0*/  FMUL.FTZ R0, R5, R4 ;  /* 0x0000000405007220 */ /* 0x000fe20000410000 */
[----:B------:R-:W-:-:S03]  /*17e0*/  FMUL.FTZ R4, R4, 0.5 ;  /* 0x3f00000004047820 */ /* 0x000fc60000410000 */
[----:B------:R-:W-:-:S04]  /*17f0*/  FFMA R5, -R0, R0, R5 ;  /* 0x0000000000057223 */ /* 0x000fc80000000105 */
[----:B------:R-:W-:-:S07]  /*1800*/  FFMA R0, R5, R4, R0 ;  /* 0x0000000405007223 */ /* 0x000fce0000000000 */
.L_x_74:
[----:B------:R-:W-:Y:S05]  /*1810*/  BSYNC.RECONVERGENT B0 ;  /* 0x0000000000007941 */ /* 0x000fea0003800200 */
.L_x_72:
        /* <DEDUP_REMOVED lines=10> */
.L_x_76:
[----:B------:R-:W-:Y:S01]  /*18c0*/  FMUL.FTZ R0, R5, R4 ;  /* 0x0000000405007220 */ /* 0x000fe20000410000 */
[----:B------:R-:W-:-:S03]  /*18d0*/  FMUL.FTZ R4, R4, 0.5 ;  /* 0x3f00000004047820 */ /* 0x000fc60000410000 */
[----:B------:R-:W-:-:S04]  /*18e0*/  FFMA R5, -R0, R0, R5 ;  /* 0x0000000000057223 */ /* 0x000fc80000000105 */
[----:B------:R-:W-:-:S07]  /*18f0*/  FFMA R0, R5, R4, R0 ;  /* 0x0000000405007223 */ /* 0x000fce0000000000 */
.L_x_77:
[----:B------:R-:W-:Y:S05]  /*1900*/  BSYNC.RECONVERGENT B0 ;  /* 0x0000000000007941 */ /* 0x000fea0003800200 */
.L_x_75:
        /* <DEDUP_REMOVED lines=10> */
.L_x_79:
[----:B------:R-:W-:Y:S01]  /*19b0*/  FMUL.FTZ R0, R5, R4 ;  /* 0x0000000405007220 */ /* 0x000fe20000410000 */
[----:B------:R-:W-:-:S03]  /*19c0*/  FMUL.FTZ R4, R4, 0.5 ;  /* 0x3f00000004047820 */ /* 0x000fc60000410000 */
[----:B------:R-:W-:-:S04]  /*19d0*/  FFMA R5, -R0, R0, R5 ;  /* 0x0000000000057223 */ /* 0x000fc80000000105 */
[----:B------:R-:W-:-:S07]  /*19e0*/  FFMA R0, R5, R4, R0 ;  /* 0x0000000405007223 */ /* 0x000fce0000000000 */
.L_x_80:
[----:B------:R-:W-:Y:S05]  /*19f0*/  BSYNC.RECONVERGENT B0 ;  /* 0x0000000000007941 */ /* 0x000fea0003800200 */
.L_x_78:
        /* <DEDUP_REMOVED lines=10> */
.L_x_82:
[----:B------:R-:W-:Y:S01]  /*1aa0*/  FMUL.FTZ R0, R5, R4 ;  /* 0x0000000405007220 */ /* 0x000fe20000410000 */
[----:B------:R-:W-:-:S03]  /*1ab0*/  FMUL.FTZ R4, R4, 0.5 ;  /* 0x3f00000004047820 */ /* 0x000fc60000410000 */
[----:B------:R-:W-:-:S04]  /*1ac0*/  FFMA R5, -R0, R0, R5 ;  /* 0x0000000000057223 */ /* 0x000fc80000000105 */
[----:B------:R-:W-:-:S07]  /*1ad0*/  FFMA R0, R5, R4, R0 ;  /* 0x0000000405007223 */ /* 0x000fce0000000000 */
.L_x_83:
[----:B------:R-:W-:Y:S05]  /*1ae0*/  BSYNC.RECONVERGENT B0 ;  /* 0x0000000000007941 */ /* 0x000fea0003800200 */
.L_x_81:
        /* <DEDUP_REMOVED lines=10> */
.L_x_85:
[----:B------:R-:W-:Y:S01]  /*1b90*/  FMUL.FTZ R0, R5, R4 ;  /* 0x0000000405007220 */ /* 0x000fe20000410000 */
[----:B------:R-:W-:-:S03]  /*1ba0*/  FMUL.FTZ R4, R4, 0.5 ;  /* 0x3f00000004047820 */ /* 0x000fc60000410000 */
[----:B------:R-:W-:-:S04]  /*1bb0*/  FFMA R5, -R0, R0, R5 ;  /* 0x0000000000057223 */ /* 0x000fc80000000105 */
[----:B------:R-:W-:-:S07]  /*1bc0*/  FFMA R0, R5, R4, R0 ;  /* 0x0000000405007223 */ /* 0x000fce0000000000 */
.L_x_86:
[----:B------:R-:W-:Y:S05]  /*1bd0*/  BSYNC.RECONVERGENT B0 ;  /* 0x0000000000007941 */ /* 0x000fea0003800200 */
.L_x_84:
        /* <DEDUP_REMOVED lines=10> */
.L_x_88:
[----:B------:R-:W-:Y:S01]  /*1c80*/  FMUL.FTZ R0, R5, R4 ;  /* 0x0000000405007220 */ /* 0x000fe20000410000 */
[----:B------:R-:W-:-:S03]  /*1c90*/  FMUL.FTZ R4, R4, 0.5 ;  /* 0x3f00000004047820 */ /* 0x000fc60000410000 */
[----:B------:R-:W-:-:S04]  /*1ca0*/  FFMA R5, -R0, R0, R5 ;  /* 0x0000000000057223 */ /* 0x000fc80000000105 */
[----:B------:R-:W-:-:S07]  /*1cb0*/  FFMA R0, R5, R4, R0 ;  /* 0x0000000405007223 */ /* 0x000fce0000000000 */
.L_x_89:
[----:B------:R-:W-:Y:S05]  /*1cc0*/  BSYNC.RECONVERGENT B0 ;  /* 0x0000000000007941 */ /* 0x000fea0003800200 */
.L_x_87:
        /* <DEDUP_REMOVED lines=10> */
.L_x_91:
[----:B------:R-:W-:Y:S01]  /*1d70*/  FMUL.FTZ R0, R5, R4 ;  /* 0x0000000405007220 */ /* 0x000fe20000410000 */
[----:B------:R-:W-:-:S03]  /*1d80*/  FMUL.FTZ R4, R4, 0.5 ;  /* 0x3f00000004047820 */ /* 0x000fc60000410000 */
[----:B------:R-:W-:-:S04]  /*1d90*/  FFMA R5, -R0, R0, R5 ;  /* 0x0000000000057223 */ /* 0x000fc80000000105 */
[----:B------:R-:W-:-:S07]  /*1da0*/  FFMA R0, R5, R4, R0 ;  /* 0x0000000405007223 */ /* 0x000fce0000000000 */
.L_x_92:
[----:B------:R-:W-:Y:S05]  /*1db0*/  BSYNC.RECONVERGENT B0 ;  /* 0x0000000000007941 */ /* 0x000fea0003800200 */
.L_x_90:
        /* <DEDUP_REMOVED lines=10> */
.L_x_94:
[----:B------:R-:W-:Y:S01]  /*1e60*/  FMUL.FTZ R0, R5, R4 ;  /* 0x0000000405007220 */ /* 0x000fe20000410000 */
[----:B------:R-:W-:-:S03]  /*1e70*/  FMUL.FTZ R4, R4, 0.5 ;  /* 0x3f00000004047820 */ /* 0x000fc60000410000 */
[----:B------:R-:W-:-:S04]  /*1e80*/  FFMA R5, -R0, R0, R5 ;  /* 0x0000000000057223 */ /* 0x000fc80000000105 */
[----:B------:R-:W-:-:S07]  /*1e90*/  FFMA R0, R5, R4, R0 ;  /* 0x0000000405007223 */ /* 0x000fce0000000000 */
.L_x_95:
[----:B------:R-:W-:Y:S05]  /*1ea0*/  BSYNC.RECONVERGENT B0 ;  /* 0x0000000000007941 */ /* 0x000fea0003800200 */
.L_x_93:
        /* <DEDUP_REMOVED lines=10> */
.L_x_97:
[----:B------:R-:W-:Y:S01]  /*1f50*/  FMUL.FTZ R0, R5, R4 ;  /* 0x0000000405007220 */ /* 0x000fe20000410000 */
[----:B------:R-:W-:-:S03]  /*1f60*/  FMUL.FTZ R4, R4, 0.5 ;  /* 0x3f00000004047820 */ /* 0x000fc60000410000 */
[----:B------:R-:W-:-:S04]  /*1f70*/  FFMA R5, -R0, R0, R5 ;  /* 0x0000000000057223 */ /* 0x000fc80000000105 */
[----:B------:R-:W-:-:S07]  /*1f80*/  FFMA R0, R5, R4, R0 ;  /* 0x0000000405007223 */ /* 0x000fce0000000000 */
.L_x_98:
[----:B------:R-:W-:Y:S05]  /*1f90*/  BSYNC.RECONVERGENT B0 ;  /* 0x0000000000007941 */ /* 0x000fea0003800200 */
.L_x_96:
        /* <DEDUP_REMOVED lines=10> */
.L_x_100:
[----:B------:R-:W-:Y:S01]  /*2040*/  FMUL.FTZ R0, R5, R4 ;  /* 0x0000000405007220 */ /* 0x000fe20000410000 */
[----:B------:R-:W-:-:S03]  /*2050*/  FMUL.FTZ R4, R4, 0.5 ;  /* 0x3f00000004047820 */ /* 0x000fc60000410000 */
[----:B------:R-:W-:-:S04]  /*2060*/  FFMA R5, -R0, R0, R5 ;  /* 0x0000000000057223 */ /* 0x000fc80000000105 */
[----:B------:R-:W-:-:S07]  /*2070*/  FFMA R0, R5, R4, R0 ;  /* 0x0000000405007223 */ /* 0x000fce0000000000 */
.L_x_101:
[----:B------:R-:W-:Y:S05]  /*2080*/  BSYNC.RECONVERGENT B0 ;  /* 0x0000000000007941 */ /* 0x000fea0003800200 */
.L_x_99:
        /* <DEDUP_REMOVED lines=10> */
.L_x_103:
[----:B------:R-:W-:Y:S01]  /*2130*/  FMUL.FTZ R0, R5, R4 ;  /* 0x0000000405007220 */ /* 0x000fe20000410000 */
[----:B------:R-:W-:-:S03]  /*2140*/  FMUL.FTZ R4, R4, 0.5 ;  /* 0x3f00000004047820 */ /* 0x000fc60000410000 */
[----:B------:R-:W-:-:S04]  /*2150*/  FFMA R5, -R0, R0, R5 ;  /* 0x0000000000057223 */ /* 0x000fc80000000105 */
[----:B------:R-:W-:-:S07]  /*2160*/  FFMA R0, R5, R4, R0 ;  /* 0x0000000405007223 */ /* 0x000fce0000000000 */
.L_x_104:
[----:B------:R-:W-:Y:S05]  /*2170*/  BSYNC.RECONVERGENT B0 ;  /* 0x0000000000007941 */ /* 0x000fea0003800200 */
.L_x_102:
        /* <DEDUP_REMOVED lines=10> */
.L_x_106:
[----:B------:R-:W-:Y:S01]  /*2220*/  FMUL.FTZ R0, R5, R4 ;  /* 0x0000000405007220 */ /* 0x000fe20000410000 */
[----:B------:R-:W-:-:S03]  /*2230*/  FMUL.FTZ R4, R4, 0.5 ;  /* 0x3f00000004047820 */ /* 0x000fc60000410000 */
[----:B------:R-:W-:-:S04]  /*2240*/  FFMA R5, -R0, R0, R5 ;  /* 0x0000000000057223 */ /* 0x000fc80000000105 */
[----:B------:R-:W-:-:S07]  /*2250*/  FFMA R0, R5, R4, R0 ;  /* 0x0000000405007223 */ /* 0x000fce0000000000 */
.L_x_107:
[----:B------:R-:W-:Y:S05]  /*2260*/  BSYNC.RECONVERGENT B0 ;  /* 0x0000000000007941 */ /* 0x000fea0003800200 */
.L_x_105:
        /* <DEDUP_REMOVED lines=10> */
.L_x_109:
[----:B------:R-:W-:Y:S01]  /*2310*/  FMUL.FTZ R0, R5, R4 ;  /* 0x0000000405007220 */ /* 0x000fe20000410000 */
[----:B------:R-:W-:-:S03]  /*2320*/  FMUL.FTZ R4, R4, 0.5 ;  /* 0x3f00000004047820 */ /* 0x000fc60000410000 */
[----:B------:R-:W-:-:S04]  /*2330*/  FFMA R5, -R0, R0, R5 ;  /* 0x0000000000057223 */ /* 0x000fc80000000105 */
[----:B------:R-:W-:-:S07]  /*2340*/  FFMA R0, R5, R4, R0 ;  /* 0x0000000405007223 */ /* 0x000fce0000000000 */
.L_x_110:
[----:B------:R-:W-:Y:S05]  /*2350*/  BSYNC.RECONVERGENT B0 ;  /* 0x0000000000007941 */ /* 0x000fea0003800200 */
.L_x_108:
        /* <DEDUP_REMOVED lines=10> */
.L_x_112:
[----:B------:R-:W-:Y:S01]  /*2400*/  FMUL.FTZ R0, R5, R4 ;  /* 0x0000000405007220 */ /* 0x000fe20000410000 */
[----:B------:R-:W-:-:S03]  /*2410*/  FMUL.FTZ R4, R4, 0.5 ;  /* 0x3f00000004047820 */ /* 0x000fc60000410000 */
[----:B------:R-:W-:-:S04]  /*2420*/  FFMA R5, -R0, R0, R5 ;  /* 0x0000000000057223 */ /* 0x000fc80000000105 */
[----:B------:R-:W-:-:S07]  /*2430*/  FFMA R0, R5, R4, R0 ;  /* 0x0000000405007223 */ /* 0x000fce0000000000 */
.L_x_113:
[----:B------:R-:W-:Y:S05]  /*2440*/  BSYNC.RECONVERGENT B0 ;  /* 0x0000000000007941 */ /* 0x000fea0003800200 */
.L_x_111:
        /* <DEDUP_REMOVED lines=10> */
.L_x_115:
[----:B------:R-:W-:Y:S01]  /*24f0*/  FMUL.FTZ R0, R5, R4 ;  /* 0x0000000405007220 */ /* 0x000fe20000410000 */
[----:B------:R-:W-:-:S03]  /*2500*/  FMUL.FTZ R4, R4, 0.5 ;  /* 0x3f00000004047820 */ /* 0x000fc60000410000 */
[----:B------:R-:W-:-:S04]  /*2510*/  FFMA R5, -R0, R0, R5 ;  /* 0x0000000000057223 */ /* 0x000fc80000000105 */
[----:B------:R-:W-:-:S07]  /*2520*/  FFMA R0, R5, R4, R0 ;  /* 0x0000000405007223 */ /* 0x000fce0000000000 */
.L_x_116:
[----:B------:R-:W-:Y:S05]  /*2530*/  BSYNC.RECONVERGENT B0 ;  /* 0x0000000000007941 */ /* 0x000fea0003800200 */
.L_x_114:
        /* <DEDUP_REMOVED lines=10> */
.L_x_118:
[----:B------:R-:W-:Y:S01]  /*25e0*/  FMUL.FTZ R0, R5, R4 ;  /* 0x0000000405007220 */ /* 0x000fe20000410000 */
[----:B------:R-:W-:-:S03]  /*25f0*/  FMUL.FTZ R4, R4, 0.5 ;  /* 0x3f00000004047820 */ /* 0x000fc60000410000 */
[----:B------:R-:W-:-:S04]  /*2600*/  FFMA R5, -R0, R0, R5 ;  /* 0x0000000000057223 */ /* 0x000fc80000000105 */
[----:B------:R-:W-:-:S07]  /*2610*/  FFMA R0, R5, R4, R0 ;  /* 0x0000000405007223 */ /* 0x000fce0000000000 */
.L_x_119:
[----:B------:R-:W-:Y:S05]  /*2620*/  BSYNC.RECONVERGENT B0 ;  /* 0x0000000000007941 */ /* 0x000fea0003800200 */
.L_x_117:
        /* <DEDUP_REMOVED lines=10> */
.L_x_121:
[----:B------:R-:W-:Y:S01]  /*26d0*/  FMUL.FTZ R0, R5, R4 ;  /* 0x0000000405007220 */ /* 0x000fe20000410000 */
[----:B------:R-:W-:-:S03]  /*26e0*/  FMUL.FTZ R4, R4, 0.5 ;  /* 0x3f00000004047820 */ /* 0x000fc60000410000 */
[----:B------:R-:W-:-:S04]  /*26f0*/  FFMA R5, -R0, R0, R5 ;  /* 0x0000000000057223 */ /* 0x000fc80000000105 */
[----:B------:R-:W-:-:S07]  /*2700*/  FFMA R0, R5, R4, R0 ;  /* 0x0000000405007223 */ /* 0x000fce0000000000 */
.L_x_122:
[----:B------:R-:W-:Y:S05]  /*2710*/  BSYNC.RECONVERGENT B0 ;  /* 0x0000000000007941 */ /* 0x000fea0003800200 */
.L_x_120:
        /* <DEDUP_REMOVED lines=10> */
.L_x_124:
[----:B------:R-:W-:Y:S01]  /*27c0*/  FMUL.FTZ R0, R5, R4 ;  /* 0x0000000405007220 */ /* 0x000fe20000410000 */
[----:B------:R-:W-:-:S03]  /*27d0*/  FMUL.FTZ R4, R4, 0.5 ;  /* 0x3f00000004047820 */ /* 0x000fc60000410000 */
[----:B------:R-:W-:-:S04]  /*27e0*/  FFMA R5, -R0, R0, R5 ;  /* 0x0000000000057223 */ /* 0x000fc80000000105 */
[----:B------:R-:W-:-:S07]  /*27f0*/  FFMA R0, R5, R4, R0 ;  /* 0x0000000405007223 */ /* 0x000fce0000000000 */
.L_x_125:
[----:B------:R-:W-:Y:S05]  /*2800*/  BSYNC.RECONVERGENT B0 ;  /* 0x0000000000007941 */ /* 0x000fea0003800200 */
.L_x_123:
        /* <DEDUP_REMOVED lines=10> */
.L_x_127:
[----:B------:R-:W-:Y:S01]  /*28b0*/  FMUL.FTZ R0, R5, R4 ;  /* 0x0000000405007220 */ /* 0x000fe20000410000 */
[----:B------:R-:W-:-:S03]  /*28c0*/  FMUL.FTZ R4, R4, 0.5 ;  /* 0x3f00000004047820 */ /* 0x000fc60000410000 */
[----:B------:R-:W-:-:S04]  /*28d0*/  FFMA R5, -R0, R0, R5 ;  /* 0x0000000000057223 */ /* 0x000fc80000000105 */
[----:B------:R-:W-:-:S07]  /*28e0*/  FFMA R0, R5, R4, R0 ;  /* 0x0000000405007223 */ /* 0x000fce0000000000 */
.L_x_128:
[----:B------:R-:W-:Y:S05]  /*28f0*/  BSYNC.RECONVERGENT B0 ;  /* 0x0000000000007941 */ /* 0x000fea0003800200 */
.L_x_126:
        /* <DEDUP_REMOVED lines=10> */
.L_x_130:
[----:B------:R-:W-:Y:S01]  /*29a0*/  FMUL.FTZ R0, R5, R4 ;  /* 0x0000000405007220 */ /* 0x000fe20000410000 */
[----:B------:R-:W-:-:S03]  /*29b0*/  FMUL.FTZ R4, R4, 0.5 ;  /* 0x3f00000004047820 */ /* 0x000fc60000410000 */
[----:B------:R-:W-:-:S04]  /*29c0*/  FFMA R5, -R0, R0, R5 ;  /* 0x0000000000057223 */ /* 0x000fc80000000105 */
[----:B------:R-:W-:-:S07]  /*29d0*/  FFMA R0, R5, R4, R0 ;  /* 0x0000000405007223 */ /* 0x000fce0000000000 */
.L_x_131:
[----:B------:R-:W-:Y:S05]  /*29e0*/  BSYNC.RECONVERGENT B0 ;  /* 0x0000000000007941 */ /* 0x000fea0003800200 */
.L_x_129:
        /* <DEDUP_REMOVED lines=10> */
.L_x_133:
[----:B------:R-:W-:Y:S01]  /*2a90*/  FMUL.FTZ R0, R5, R4 ;  /* 0x0000000405007220 */ /* 0x000fe20000410000 */
[----:B------:R-:W-:-:S03]  /*2aa0*/  FMUL.FTZ R4, R4, 0.5 ;  /* 0x3f00000004047820 */ /* 0x000fc60000410000 */
[----:B------:R-:W-:-:S04]  /*2ab0*/  FFMA R5, -R0, R0, R5 ;  /* 0x0000000000057223 */ /* 0x000fc80000000105 */
[----:B------:R-:W-:-:S07]  /*2ac0*/  FFMA R0, R5, R4, R0 ;  /* 0x0000000405007223 */ /* 0x000fce0000000000 */
.L_x_134:
[----:B------:R-:W-:Y:S05]  /*2ad0*/  BSYNC.RECONVERGENT B0 ;  /* 0x0000000000007941 */ /* 0x000fea0003800200 */
.L_x_132:
        /* <DEDUP_REMOVED lines=10> */
.L_x_136:
[----:B------:R-:W-:Y:S01]  /*2b80*/  FMUL.FTZ R0, R5, R4 ;  /* 0x0000000405007220 */ /* 0x000fe20000410000 */
[----:B------:R-:W-:-:S03]  /*2b90*/  FMUL.FTZ R4, R4, 0.5 ;  /* 0x3f00000004047820 */ /* 0x000fc60000410000 */
[----:B------:R-:W-:-:S04]  /*2ba0*/  FFMA R5, -R0, R0, R5 ;  /* 0x0000000000057223 */ /* 0x000fc80000000105 */
[----:B------:R-:W-:-:S07]  /*2bb0*/  FFMA R0, R5, R4, R0 ;  /* 0x0000000405007223 */ /* 0x000fce0000000000 */
.L_x_137:
[----:B------:R-:W-:Y:S05]  /*2bc0*/  BSYNC.RECONVERGENT B0 ;  /* 0x0000000000007941 */ /* 0x000fea0003800200 */
.L_x_135:
        /* <DEDUP_REMOVED lines=10> */
.L_x_139:
[----:B------:R-:W-:Y:S01]  /*2c70*/  FMUL.FTZ R0, R5, R4 ;  /* 0x0000000405007220 */ /* 0x000fe20000410000 */
[----:B------:R-:W-:-:S03]  /*2c80*/  FMUL.FTZ R4, R4, 0.5 ;  /* 0x3f00000004047820 */ /* 0x000fc60000410000 */
[----:B------:R-:W-:-:S04]  /*2c90*/  FFMA R5, -R0, R0, R5 ;  /* 0x0000000000057223 */ /* 0x000fc80000000105 */
[----:B------:R-:W-:-:S07]  /*2ca0*/  FFMA R0, R5, R4, R0 ;  /* 0x0000000405007223 */ /* 0x000fce0000000000 */
.L_x_140:
[----:B------:R-:W-:Y:S05]  /*2cb0*/  BSYNC.RECONVERGENT B0 ;  /* 0x0000000000007941 */ /* 0x000fea0003800200 */
.L_x_138:
        /* <DEDUP_REMOVED lines=10> */
.L_x_142:
[----:B------:R-:W-:Y:S01]  /*2d60*/  FMUL.FTZ R0, R5, R4 ;  /* 0x0000000405007220 */ /* 0x000fe20000410000 */
[----:B------:R-:W-:-:S03]  /*2d70*/  FMUL.FTZ R4, R4, 0.5 ;  /* 0x3f00000004047820 */ /* 0x000fc60000410000 */
[----:B------:R-:W-:-:S04]  /*2d80*/  FFMA R5, -R0, R0, R5 ;  /* 0x0000000000057223 */ /* 0x000fc80000000105 */
[----:B------:R-:W-:-:S07]  /*2d90*/  FFMA R0, R5, R4, R0 ;  /* 0x0000000405007223 */ /* 0x000fce0000000000 */
.L_x_143:
[----:B------:R-:W-:Y:S05]  /*2da0*/  BSYNC.RECONVERGENT B0 ;  /* 0x0000000000007941 */ /* 0x000fea0003800200 */
.L_x_141:
        /* <DEDUP_REMOVED lines=10> */
.L_x_145:
[----:B------:R-:W-:Y:S01]  /*2e50*/  FMUL.FTZ R0, R5, R4 ;  /* 0x0000000405007220 */ /* 0x000fe20000410000 */
[----:B------:R-:W-:-:S03]  /*2e60*/  FMUL.FTZ R4, R4, 0.5 ;  /* 0x3f00000004047820 */ /* 0x000fc60000410000 */
[----:B------:R-:W-:-:S04]  /*2e70*/  FFMA R5, -R0, R0, R5 ;  /* 0x0000000000057223 */ /* 0x000fc80000000105 */
[----:B------:R-:W-:-:S07]  /*2e80*/  FFMA R0, R5, R4, R0 ;  /* 0x0000000405007223 */ /* 0x000fce0000000000 */
.L_x_146:
[----:B------:R-:W-:Y:S05]  /*2e90*/  BSYNC.RECONVERGENT B0 ;  /* 0x0000000000007941 */ /* 0x000fea0003800200 */
.L_x_144:
        /* <DEDUP_REMOVED lines=10> */
.L_x_148:
[----:B------:R-:W-:Y:S01]  /*2f40*/  FMUL.FTZ R0, R5, R4 ;  /* 0x0000000405007220 */ /* 0x000fe20000410000 */
[----:B------:R-:W-:-:S03]  /*2f50*/  FMUL.FTZ R4, R4, 0.5 ;  /* 0x3f00000004047820 */ /* 0x000fc60000410000 */
[----:B------:R-:W-:-:S04]  /*2f60*/  FFMA R5, -R0, R0, R5 ;  /* 0x0000000000057223 */ /* 0x000fc80000000105 */
[----:B------:R-:W-:-:S07]  /*2f70*/  FFMA R0, R5, R4, R0 ;  /* 0x0000000405007223 */ /* 0x000fce0000000000 */
.L_x_149:
[----:B------:R-:W-:Y:S05]  /*2f80*/  BSYNC.RECONVERGENT B0 ;  /* 0x0000000000007941 */ /* 0x000fea0003800200 */
.L_x_147:
        /* <DEDUP_REMOVED lines=10> */
.L_x_151:
[----:B------:R-:W-:Y:S01]  /*3030*/  FMUL.FTZ R0, R5, R4 ;  /* 0x0000000405007220 */ /* 0x000fe20000410000 */
[----:B------:R-:W-:-:S03]  /*3040*/  FMUL.FTZ R4, R4, 0.5 ;  /* 0x3f00000004047820 */ /* 0x000fc60000410000 */
[----:B------:R-:W-:-:S04]  /*3050*/  FFMA R5, -R0, R0, R5 ;  /* 0x0000000000057223 */ /* 0x000fc80000000105 */
[----:B------:R-:W-:-:S07]  /*3060*/  FFMA R0, R5, R4, R0 ;  /* 0x0000000405007223 */ /* 0x000fce0000000000 */
.L_x_152:
[----:B------:R-:W-:Y:S05]  /*3070*/  BSYNC.RECONVERGENT B0 ;  /* 0x0000000000007941 */ /* 0x000fea0003800200 */
.L_x_150:
        /* <DEDUP_REMOVED lines=10> */
.L_x_154:
[----:B------:R-:W-:Y:S01]  /*3120*/  FMUL.FTZ R0, R5, R4 ;  /* 0x0000000405007220 */ /* 0x000fe20000410000 */
[----:B------:R-:W-:-:S03]  /*3130*/  FMUL.FTZ R4, R4, 0.5 ;  /* 0x3f00000004047820 */ /* 0x000fc60000410000 */
[----:B------:R-:W-:-:S04]  /*3140*/  FFMA R5, -R0, R0, R5 ;  /* 0x0000000000057223 */ /* 0x000fc80000000105 */
[----:B------:R-:W-:-:S07]  /*3150*/  FFMA R0, R5, R4, R0 ;  /* 0x0000000405007223 */ /* 0x000fce0000000000 */
.L_x_155:
[----:B------:R-:W-:Y:S05]  /*3160*/  BSYNC.RECONVERGENT B0 ;  /* 0x0000000000007941 */ /* 0x000fea0003800200 */
.L_x_153:
        /* <DEDUP_REMOVED lines=10> */
.L_x_157:
[----:B------:R-:W-:Y:S01]  /*3210*/  FMUL.FTZ R0, R5, R4 ;  /* 0x0000000405007220 */ /* 0x000fe20000410000 */
[----:B------:R-:W-:-:S03]  /*3220*/  FMUL.FTZ R4, R4, 0.5 ;  /* 0x3f00000004047820 */ /* 0x000fc60000410000 */
[----:B------:R-:W-:-:S04]  /*3230*/  FFMA R5, -R0, R0, R5 ;  /* 0x0000000000057223 */ /* 0x000fc80000000105 */
[----:B------:R-:W-:-:S07]  /*3240*/  FFMA R0, R5, R4, R0 ;  /* 0x0000000405007223 */ /* 0x000fce0000000000 */
.L_x_158:
[----:B------:R-:W-:Y:S05]  /*3250*/  BSYNC.RECONVERGENT B0 ;  /* 0x0000000000007941 */ /* 0x000fea0003800200 */
.L_x_156:
        /* <DEDUP_REMOVED lines=10> */
.L_x_160:
[----:B------:R-:W-:Y:S01]  /*3300*/  FMUL.FTZ R0, R5, R4 ;  /* 0x0000000405007220 */ /* 0x000fe20000410000 */
[----:B------:R-:W-:-:S03]  /*3310*/  FMUL.FTZ R4, R4, 0.5 ;  /* 0x3f00000004047820 */ /* 0x000fc60000410000 */
[----:B------:R-:W-:-:S04]  /*3320*/  FFMA R5, -R0, R0, R5 ;  /* 0x0000000000057223 */ /* 0x000fc80000000105 */
[----:B------:R-:W-:-:S07]  /*3330*/  FFMA R0, R5, R4, R0 ;  /* 0x0000000405007223 */ /* 0x000fce0000000000 */
.L_x_161:
[----:B------:R-:W-:Y:S05]  /*3340*/  BSYNC.RECONVERGENT B0 ;  /* 0x0000000000007941 */ /* 0x000fea0003800200 */
.L_x_159:
        /* <DEDUP_REMOVED lines=10> */
.L_x_163:
[----:B------:R-:W-:Y:S01]  /*33f0*/  FMUL.FTZ R0, R5, R4 ;  /* 0x0000000405007220 */ /* 0x000fe20000410000 */
[----:B------:R-:W-:-:S03]  /*3400*/  FMUL.FTZ R4, R4, 0.5 ;  /* 0x3f00000004047820 */ /* 0x000fc60000410000 */
[----:B------:R-:W-:-:S04]  /*3410*/  FFMA R5, -R0, R0, R5 ;  /* 0x0000000000057223 */ /* 0x000fc80000000105 */
[----:B------:R-:W-:-:S07]  /*3420*/  FFMA R0, R5, R4, R0 ;  /* 0x0000000405007223 */ /* 0x000fce0000000000 */
.L_x_164:
[----:B------:R-:W-:Y:S05]  /*3430*/  BSYNC.RECONVERGENT B0 ;  /* 0x0000000000007941 */ /* 0x000fea0003800200 */
.L_x_162:
        /* <DEDUP_REMOVED lines=10> */
.L_x_166:
[----:B------:R-:W-:Y:S01]  /*34e0*/  FMUL.FTZ R0, R5, R4 ;  /* 0x0000000405007220 */ /* 0x000fe20000410000 */
[----:B------:R-:W-:-:S03]  /*34f0*/  FMUL.FTZ R4, R4, 0.5 ;  /* 0x3f00000004047820 */ /* 0x000fc60000410000 */
[----:B------:R-:W-:-:S04]  /*3500*/  FFMA R5, -R0, R0, R5 ;  /* 0x0000000000057223 */ /* 0x000fc80000000105 */
[----:B------:R-:W-:-:S07]  /*3510*/  FFMA R0, R5, R4, R0 ;  /* 0x0000000405007223 */ /* 0x000fce0000000000 */
.L_x_167:
[----:B------:R-:W-:Y:S05]  /*3520*/  BSYNC.RECONVERGENT B0 ;  /* 0x0000000000007941 */ /* 0x000fea0003800200 */
.L_x_165:
        /* <DEDUP_REMOVED lines=10> */
.L_x_169:
[----:B------:R-:W-:Y:S01]  /*35d0*/  FMUL.FTZ R0, R5, R4 ;  /* 0x0000000405007220 */ /* 0x000fe20000410000 */
[----:B------:R-:W-:-:S03]  /*35e0*/  FMUL.FTZ R4, R4, 0.5 ;  /* 0x3f00000004047820 */ /* 0x000fc60000410000 */
[----:B------:R-:W-:-:S04]  /*35f0*/  FFMA R5, -R0, R0, R5 ;  /* 0x0000000000057223 */ /* 0x000fc80000000105 */
[----:B------:R-:W-:-:S07]  /*3600*/  FFMA R0, R5, R4, R0 ;  /* 0x0000000405007223 */ /* 0x000fce0000000000 */
.L_x_170:
[----:B------:R-:W-:Y:S05]  /*3610*/  BSYNC.RECONVERGENT B0 ;  /* 0x0000000000007941 */ /* 0x000fea0003800200 */
.L_x_168:
        /* <DEDUP_REMOVED lines=10> */
.L_x_172:
[----:B------:R-:W-:Y:S01]  /*36c0*/  FMUL.FTZ R0, R5, R4 ;  /* 0x0000000405007220 */ /* 0x000fe20000410000 */
[----:B------:R-:W-:-:S03]  /*36d0*/  FMUL.FTZ R4, R4, 0.5 ;  /* 0x3f00000004047820 */ /* 0x000fc60000410000 */
[----:B------:R-:W-:-:S04]  /*36e0*/  FFMA R5, -R0, R0, R5 ;  /* 0x0000000000057223 */ /* 0x000fc80000000105 */
[----:B------:R-:W-:-:S07]  /*36f0*/  FFMA R0, R5, R4, R0 ;  /* 0x0000000405007223 */ /* 0x000fce0000000000 */
.L_x_173:
[----:B------:R-:W-:Y:S05]  /*3700*/  BSYNC.RECONVERGENT B0 ;  /* 0x0000000000007941 */ /* 0x000fea0003800200 */
.L_x_171:
        /* <DEDUP_REMOVED lines=10> */
.L_x_175:
[----:B------:R-:W-:Y:S01]  /*37b0*/  FMUL.FTZ R0, R5, R4 ;  /* 0x0000000405007220 */ /* 0x000fe20000410000 */
[----:B------:R-:W-:-:S03]  /*37c0*/  FMUL.FTZ R4, R4, 0.5 ;  /* 0x3f00000004047820 */ /* 0x000fc60000410000 */
[----:B------:R-:W-:-:S04]  /*37d0*/  FFMA R5, -R0, R0, R5 ;  /* 0x0000000000057223 */ /* 0x000fc80000000105 */
[----:B------:R-:W-:-:S07]  /*37e0*/  FFMA R0, R5, R4, R0 ;  /* 0x0000000405007223 */ /* 0x000fce0000000000 */
.L_x_176:
[----:B------:R-:W-:Y:S05]  /*37f0*/  BSYNC.RECONVERGENT B0 ;  /* 0x0000000000007941 */ /* 0x000fea0003800200 */
.L_x_174:
        /* <DEDUP_REMOVED lines=10> */
.L_x_178:
[----:B------:R-:W-:Y:S01]  /*38a0*/  FMUL.FTZ R0, R5, R4 ;  /* 0x0000000405007220 */ /* 0x000fe20000410000 */
[----:B------:R-:W-:-:S03]  /*38b0*/  FMUL.FTZ R4, R4, 0.5 ;  /* 0x3f00000004047820 */ /* 0x000fc60000410000 */
[----:B------:R-:W-:-:S04]  /*38c0*/  FFMA R5, -R0, R0, R5 ;  /* 0x0000000000057223 */ /* 0x000fc80000000105 */
[----:B------:R-:W-:-:S07]  /*38d0*/  FFMA R0, R5, R4, R0 ;  /* 0x0000000405007223 */ /* 0x000fce0000000000 */
.L_x_179:
[----:B------:R-:W-:Y:S05]  /*38e0*/  BSYNC.RECONVERGENT B0 ;  /* 0x0000000000007941 */ /* 0x000fea0003800200 */
.L_x_177:
        /* <DEDUP_REMOVED lines=10> */
.L_x_181:
[----:B------:R-:W-:Y:S01]  /*3990*/  FMUL.FTZ R0, R5, R4 ;  /* 0x0000000405007220 */ /* 0x000fe20000410000 */
[----:B------:R-:W-:-:S03]  /*39a0*/  FMUL.FTZ R4, R4, 0.5 ;  /* 0x3f00000004047820 */ /* 0x000fc60000410000 */
[----:B------:R-:W-:-:S04]  /*39b0*/  FFMA R5, -R0, R0, R5 ;  /* 0x0000000000057223 */ /* 0x000fc80000000105 */
[----:B------:R-:W-:-:S07]  /*39c0*/  FFMA R0, R5, R4, R0 ;  /* 0x0000000405007223 */ /* 0x000fce0000000000 */
.L_x_182:
[----:B------:R-:W-:Y:S05]  /*39d0*/  BSYNC.RECONVERGENT B0 ;  /* 0x0000000000007941 */ /* 0x000fea0003800200 */
.L_x_180:
        /* <DEDUP_REMOVED lines=10> */
.L_x_184:
[----:B------:R-:W-:Y:S01]  /*3a80*/  FMUL.FTZ R0, R5, R4 ;  /* 0x0000000405007220 */ /* 0x000fe20000410000 */
[----:B------:R-:W-:-:S03]  /*3a90*/  FMUL.FTZ R4, R4, 0.5 ;  /* 0x3f00000004047820 */ /* 0x000fc60000410000 */
[----:B------:R-:W-:-:S04]  /*3aa0*/  FFMA R5, -R0, R0, R5 ;  /* 0x0000000000057223 */ /* 0x000fc80000000105 */
[----:B------:R-:W-:-:S07]  /*3ab0*/  FFMA R0, R5, R4, R0 ;  /* 0x0000000405007223 */ /* 0x000fce0000000000 */
.L_x_185:
[----:B------:R-:W-:Y:S05]  /*3ac0*/  BSYNC.RECONVERGENT B0 ;  /* 0x0000000000007941 */ /* 0x000fea0003800200 */
.L_x_183:
        /* <DEDUP_REMOVED lines=10> */
.L_x_187:
[----:B------:R-:W-:Y:S01]  /*3b70*/  FMUL.FTZ R0, R5, R4 ;  /* 0x0000000405007220 */ /* 0x000fe20000410000 */
[----:B------:R-:W-:-:S03]  /*3b80*/  FMUL.FTZ R4, R4, 0.5 ;  /* 0x3f00000004047820 */ /* 0x000fc60000410000 */
[----:B------:R-:W-:-:S04]  /*3b90*/  FFMA R5, -R0, R0, R5 ;  /* 0x0000000000057223 */ /* 0x000fc80000000105 */
[----:B------:R-:W-:-:S07]  /*3ba0*/  FFMA R0, R5, R4, R0 ;  /* 0x0000000405007223 */ /* 0x000fce0000000000 */
.L_x_188:
[----:B------:R-:W-:Y:S05]  /*3bb0*/  BSYNC.RECONVERGENT B0 ;  /* 0x0000000000007941 */ /* 0x000fea0003800200 */
.L_x_186:
        /* <DEDUP_REMOVED lines=10> */
.L_x_190:
[----:B------:R-:W-:Y:S01]  /*3c60*/  FMUL.FTZ R0, R5, R4 ;  /* 0x0000000405007220 */ /* 0x000fe20000410000 */
[----:B------:R-:W-:-:S03]  /*3c70*/  FMUL.FTZ R4, R4, 0.5 ;  /* 0x3f00000004047820 */ /* 0x000fc60000410000 */
[----:B------:R-:W-:-:S04]  /*3c80*/  FFMA R5, -R0, R0, R5 ;  /* 0x0000000000057223 */ /* 0x000fc80000000105 */
[----:B------:R-:W-:-:S07]  /*3c90*/  FFMA R0, R5, R4, R0 ;  /* 0x0000000405007223 */ /* 0x000fce0000000000 */
.L_x_191:
[----:B------:R-:W-:Y:S05]  /*3ca0*/  BSYNC.RECONVERGENT B0 ;  /* 0x0000000000007941 */ /* 0x000fea0003800200 */
.L_x_189:
        /* <DEDUP_REMOVED lines=10> */
.L_x_193:
[----:B------:R-:W-:Y:S01]  /*3d50*/  FMUL.FTZ R0, R5, R4 ;  /* 0x0000000405007220 */ /* 0x000fe20000410000 */
[----:B------:R-:W-:-:S03]  /*3d60*/  FMUL.FTZ R4, R4, 0.5 ;  /* 0x3f00000004047820 */ /* 0x000fc60000410000 */
[----:B------:R-:W-:-:S04]  /*3d70*/  FFMA R5, -R0, R0, R5 ;  /* 0x0000000000057223 */ /* 0x000fc80000000105 */
[----:B------:R-:W-:-:S07]  /*3d80*/  FFMA R0, R5, R4, R0 ;  /* 0x0000000405007223 */ /* 0x000fce0000000000 */
.L_x_194:
[----:B------:R-:W-:Y:S05]  /*3d90*/  BSYNC.RECONVERGENT B0 ;  /* 0x0000000000007941 */ /* 0x000fea0003800200 */
.L_x_192:
        /* <DEDUP_REMOVED lines=10> */
.L_x_196:
[----:B------:R-:W-:Y:S01]  /*3e40*/  FMUL.FTZ R0, R5, R4 ;  /* 0x0000000405007220 */ /* 0x000fe20000410000 */
[----:B------:R-:W-:-:S03]  /*3e50*/  FMUL.FTZ R4, R4, 0.5 ;  /* 0x3f00000004047820 */ /* 0x000fc60000410000 */
[----:B------:R-:W-:-:S04]  /*3e60*/  FFMA R5, -R0, R0, R5 ;  /* 0x0000000000057223 */ /* 0x000fc80000000105 */
[----:B------:R-:W-:-:S07]  /*3e70*/  FFMA R0, R5, R4, R0 ;  /* 0x0000000405007223 */ /* 0x000fce0000000000 */
.L_x_197:
[----:B------:R-:W-:Y:S05]  /*3e80*/  BSYNC.RECONVERGENT B0 ;  /* 0x0000000000007941 */ /* 0x000fea0003800200 */
.L_x_195:
        /* <DEDUP_REMOVED lines=10> */
.L_x_199:
[----:B------:R-:W-:Y:S01]  /*3f30*/  FMUL.FTZ R0, R5, R4 ;  /* 0x0000000405007220 */ /* 0x000fe20000410000 */
[----:B------:R-:W-:-:S03]  /*3f40*/  FMUL.FTZ R4, R4, 0.5 ;  /* 0x3f00000004047820 */ /* 0x000fc60000410000 */
[----:B------:R-:W-:-:S04]  /*3f50*/  FFMA R5, -R0, R0, R5 ;  /* 0x0000000000057223 */ /* 0x000fc80000000105 */
[----:B------:R-:W-:-:S07]  /*3f60*/  FFMA R0, R5, R4, R0 ;  /* 0x0000000405007223 */ /* 0x000fce0000000000 */
.L_x_200:
[----:B------:R-:W-:Y:S05]  /*3f70*/  BSYNC.RECONVERGENT B0 ;  /* 0x0000000000007941 */ /* 0x000fea0003800200 */
.L_x_198:
        /* <DEDUP_REMOVED lines=10> */
.L_x_202:
[----:B------:R-:W-:Y:S01]  /*4020*/  FMUL.FTZ R0, R5, R4 ;  /* 0x0000000405007220 */ /* 0x000fe20000410000 */
[----:B------:R-:W-:-:S03]  /*4030*/  FMUL.FTZ R4, R4, 0.5 ;  /* 0x3f00000004047820 */ /* 0x000fc60000410000 */
[----:B------:R-:W-:-:S04]  /*4040*/  FFMA R5, -R0, R0, R5 ;  /* 0x0000000000057223 */ /* 0x000fc80000000105 */
[----:B------:R-:W-:-:S07]  /*4050*/  FFMA R0, R5, R4, R0 ;  /* 0x0000000405007223 */ /* 0x000fce0000000000 */
.L_x_203:
[----:B------:R-:W-:Y:S05]  /*4060*/  BSYNC.RECONVERGENT B0 ;  /* 0x0000000000007941 */ /* 0x000fea0003800200 */
.L_x_201:
        /* <DEDUP_REMOVED lines=10> */
.L_x_205:
[----:B------:R-:W-:Y:S01]  /*4110*/  FMUL.FTZ R0, R5, R4 ;  /* 0x0000000405007220 */ /* 0x000fe20000410000 */
[----:B------:R-:W-:-:S03]  /*4120*/  FMUL.FTZ R4, R4, 0.5 ;  /* 0x3f00000004047820 */ /* 0x000fc60000410000 */
[----:B------:R-:W-:-:S04]  /*4130*/  FFMA R5, -R0, R0, R5 ;  /* 0x0000000000057223 */ /* 0x000fc80000000105 */
[----:B------:R-:W-:-:S07]  /*4140*/  FFMA R0, R5, R4, R0 ;  /* 0x0000000405007223 */ /* 0x000fce0000000000 */
.L_x_206:
[----:B------:R-:W-:Y:S05]  /*4150*/  BSYNC.RECONVERGENT B0 ;  /* 0x0000000000007941 */ /* 0x000fea0003800200 */
.L_x_204:
        /* <DEDUP_REMOVED lines=10> */
.L_x_208:
[----:B------:R-:W-:Y:S01]  /*4200*/  FMUL.FTZ R0, R5, R4 ;  /* 0x0000000405007220 */ /* 0x000fe20000410000 */
[----:B------:R-:W-:-:S03]  /*4210*/  FMUL.FTZ R4, R4, 0.5 ;  /* 0x3f00000004047820 */ /* 0x000fc60000410000 */
[----:B------:R-:W-:-:S04]  /*4220*/  FFMA R5, -R0, R0, R5 ;  /* 0x0000000000057223 */ /* 0x000fc80000000105 */
[----:B------:R-:W-:-:S07]  /*4230*/  FFMA R0, R5, R4, R0 ;  /* 0x0000000405007223 */ /* 0x000fce0000000000 */
.L_x_209:
[----:B------:R-:W-:Y:S05]  /*4240*/  BSYNC.RECONVERGENT B0 ;  /* 0x0000000000007941 */ /* 0x000fea0003800200 */
.L_x_207:
        /* <DEDUP_REMOVED lines=10> */
.L_x_211:
[----:B------:R-:W-:Y:S01]  /*42f0*/  FMUL.FTZ R0, R5, R4 ;  /* 0x0000000405007220 */ /* 0x000fe20000410000 */
[----:B------:R-:W-:-:S03]  /*4300*/  FMUL.FTZ R4, R4, 0.5 ;  /* 0x3f00000004047820 */ /* 0x000fc60000410000 */
[----:B------:R-:W-:-:S04]  /*4310*/  FFMA R5, -R0, R0, R5 ;  /* 0x0000000000057223 */ /* 0x000fc80000000105 */
[----:B------:R-:W-:-:S07]  /*4320*/  FFMA R0, R5, R4, R0 ;  /* 0x0000000405007223 */ /* 0x000fce0000000000 */
.L_x_212:
[----:B------:R-:W-:Y:S05]  /*4330*/  BSYNC.RECONVERGENT B0 ;  /* 0x0000000000007941 */ /* 0x000fea0003800200 */
.L_x_210:
        /* <DEDUP_REMOVED lines=10> */
.L_x_214:
[----:B------:R-:W-:Y:S01]  /*43e0*/  FMUL.FTZ R0, R5, R4 ;  /* 0x0000000405007220 */ /* 0x000fe20000410000 */
[----:B------:R-:W-:-:S03]  /*43f0*/  FMUL.FTZ R4, R4, 0.5 ;  /* 0x3f00000004047820 */ /* 0x000fc60000410000 */
[----:B------:R-:W-:-:S04]  /*4400*/  FFMA R5, -R0, R0, R5 ;  /* 0x0000000000057223 */ /* 0x000fc80000000105 */
[----:B------:R-:W-:-:S07]  /*4410*/  FFMA R0, R5, R4, R0 ;  /* 0x0000000405007223 */ /* 0x000fce0000000000 */
.L_x_215:
[----:B------:R-:W-:Y:S05]  /*4420*/  BSYNC.RECONVERGENT B0 ;  /* 0x0000000000007941 */ /* 0x000fea0003800200 */
.L_x_213:
        /* <DEDUP_REMOVED lines=10> */
.L_x_217:
[----:B------:R-:W-:Y:S01]  /*44d0*/  FMUL.FTZ R0, R5, R4 ;  /* 0x0000000405007220 */ /* 0x000fe20000410000 */
[----:B------:R-:W-:-:S03]  /*44e0*/  FMUL.FTZ R4, R4, 0.5 ;  /* 0x3f00000004047820 */ /* 0x000fc60000410000 */
[----:B------:R-:W-:-:S04]  /*44f0*/  FFMA R5, -R0, R0, R5 ;  /* 0x0000000000057223 */ /* 0x000fc80000000105 */
[----:B------:R-:W-:-:S07]  /*4500*/  FFMA R0, R5, R4, R0 ;  /* 0x0000000405007223 */ /* 0x000fce0000000000 */
.L_x_218:
[----:B------:R-:W-:Y:S05]  /*4510*/  BSYNC.RECONVERGENT B0 ;  /* 0x0000000000007941 */ /* 0x000fea0003800200 */
.L_x_216:
        /* <DEDUP_REMOVED lines=10> */
.L_x_220:
[----:B------:R-:W-:Y:S01]  /*45c0*/  FMUL.FTZ R0, R5, R4 ;  /* 0x0000000405007220 */ /* 0x000fe20000410000 */
[----:B------:R-:W-:-:S03]  /*45d0*/  FMUL.FTZ R4, R4, 0.5 ;  /* 0x3f00000004047820 */ /* 0x000fc60000410000 */
[----:B------:R-:W-:-:S04]  /*45e0*/  FFMA R5, -R0, R0, R5 ;  /* 0x0000000000057223 */ /* 0x000fc80000000105 */
[----:B------:R-:W-:-:S07]  /*45f0*/  FFMA R0, R5, R4, R0 ;  /* 0x0000000405007223 */ /* 0x000fce0000000000 */
.L_x_221:
[----:B------:R-:W-:Y:S05]  /*4600*/  BSYNC.RECONVERGENT B0 ;  /* 0x0000000000007941 */ /* 0x000fea0003800200 */
.L_x_219:
        /* <DEDUP_REMOVED lines=10> */
.L_x_223:
[----:B------:R-:W-:Y:S01]  /*46b0*/  FMUL.FTZ R0, R5, R4 ;  /* 0x0000000405007220 */ /* 0x000fe20000410000 */
[----:B------:R-:W-:-:S03]  /*46c0*/  FMUL.FTZ R4, R4, 0.5 ;  /* 0x3f00000004047820 */ /* 0x000fc60000410000 */
[----:B------:R-:W-:-:S04]  /*46d0*/  FFMA R5, -R0, R0, R5 ;  /* 0x0000000000057223 */ /* 0x000fc80000000105 */
[----:B------:R-:W-:-:S07]  /*46e0*/  FFMA R0, R5, R4, R0 ;  /* 0x0000000405007223 */ /* 0x000fce0000000000 */
.L_x_224:
[----:B------:R-:W-:Y:S05]  /*46f0*/  BSYNC.RECONVERGENT B0 ;  /* 0x0000000000007941 */ /* 0x000fea0003800200 */
.L_x_222:
        /* <DEDUP_REMOVED lines=10> */
.L_x_226:
[----:B------:R-:W-:Y:S01]  /*47a0*/  FMUL.FTZ R0, R5, R4 ;  /* 0x0000000405007220 */ /* 0x000fe20000410000 */
[----:B------:R-:W-:-:S03]  /*47b0*/  FMUL.FTZ R4, R4, 0.5 ;  /* 0x3f00000004047820 */ /* 0x000fc60000410000 */
[----:B------:R-:W-:-:S04]  /*47c0*/  FFMA R5, -R0, R0, R5 ;  /* 0x0000000000057223 */ /* 0x000fc80000000105 */
[----:B------:R-:W-:-:S07]  /*47d0*/  FFMA R0, R5, R4, R0 ;  /* 0x0000000405007223 */ /* 0x000fce0000000000 */
.L_x_227:
[----:B------:R-:W-:Y:S05]  /*47e0*/  BSYNC.RECONVERGENT B0 ;  /* 0x0000000000007941 */ /* 0x000fea0003800200 */
.L_x_225:
        /* <DEDUP_REMOVED lines=10> */
.L_x_229:
[----:B------:R-:W-:Y:S01]  /*4890*/  FMUL.FTZ R0, R5, R4 ;  /* 0x0000000405007220 */ /* 0x000fe20000410000 */
[----:B------:R-:W-:-:S03]  /*48a0*/  FMUL.FTZ R4, R4, 0.5 ;  /* 0x3f00000004047820 */ /* 0x000fc60000410000 */
[----:B------:R-:W-:-:S04]  /*48b0*/  FFMA R5, -R0, R0, R5 ;  /* 0x0000000000057223 */ /* 0x000fc80000000105 */
[----:B------:R-:W-:-:S07]  /*48c0*/  FFMA R0, R5, R4, R0 ;  /* 0x0000000405007223 */ /* 0x000fce0000000000 */
.L_x_230:
[----:B------:R-:W-:Y:S05]  /*48d0*/  BSYNC.RECONVERGENT B0 ;  /* 0x0000000000007941 */ /* 0x000fea0003800200 */
.L_x_228:
        /* <DEDUP_REMOVED lines=10> */
.L_x_232:
[----:B------:R-:W-:Y:S01]  /*4980*/  FMUL.FTZ R0, R5, R4 ;  /* 0x0000000405007220 */ /* 0x000fe20000410000 */
[----:B------:R-:W-:-:S03]  /*4990*/  FMUL.FTZ R4, R4, 0.5 ;  /* 0x3f00000004047820 */ /* 0x000fc60000410000 */
[----:B------:R-:W-:-:S04]  /*49a0*/  FFMA R5, -R0, R0, R5 ;  /* 0x0000000000057223 */ /* 0x000fc80000000105 */
[----:B------:R-:W-:-:S07]  /*49b0*/  FFMA R0, R5, R4, R0 ;  /* 0x0000000405007223 */ /* 0x000fce0000000000 */
.L_x_233:
[----:B------:R-:W-:Y:S05]  /*49c0*/  BSYNC.RECONVERGENT B0 ;  /* 0x0000000000007941 */ /* 0x000fea0003800200 */
.L_x_231:
        /* <DEDUP_REMOVED lines=10> */
.L_x_235:
[----:B------:R-:W-:Y:S01]  /*4a70*/  FMUL.FTZ R0, R5, R4 ;  /* 0x0000000405007220 */ /* 0x000fe20000410000 */
[----:B------:R-:W-:-:S03]  /*4a80*/  FMUL.FTZ R4, R4, 0.5 ;  /* 0x3f00000004047820 */ /* 0x000fc60000410000 */
[----:B------:R-:W-:-:S04]  /*4a90*/  FFMA R5, -R0, R0, R5 ;  /* 0x0000000000057223 */ /* 0x000fc80000000105 */
[----:B------:R-:W-:-:S07]  /*4aa0*/  FFMA R0, R5, R4, R0 ;  /* 0x0000000405007223 */ /* 0x000fce0000000000 */
.L_x_236:
[----:B------:R-:W-:Y:S05]  /*4ab0*/  BSYNC.RECONVERGENT B0 ;  /* 0x0000000000007941 */ /* 0x000fea0003800200 */
.L_x_234:
        /* <DEDUP_REMOVED lines=10> */
.L_x_238:
[----:B------:R-:W-:Y:S01]  /*4b60*/  FMUL.FTZ R0, R5, R4 ;  /* 0x0000000405007220 */ /* 0x000fe20000410000 */
[----:B------:R-:W-:-:S03]  /*4b70*/  FMUL.FTZ R4, R4, 0.5 ;  /* 0x3f00000004047820 */ /* 0x000fc60000410000 */
[----:B------:R-:W-:-:S04]  /*4b80*/  FFMA R5, -R0, R0, R5 ;  /* 0x0000000000057223 */ /* 0x000fc80000000105 */
[----:B------:R-:W-:-:S07]  /*4b90*/  FFMA R0, R5, R4, R0 ;  /* 0x0000000405007223 */ /* 0x000fce0000000000 */
.L_x_239:
[----:B------:R-:W-:Y:S05]  /*4ba0*/  BSYNC.RECONVERGENT B0 ;  /* 0x0000000000007941 */ /* 0x000fea0003800200 */
.L_x_237:
        /* <DEDUP_REMOVED lines=10> */
.L_x_241:
[----:B------:R-:W-:Y:S01]  /*4c50*/  FMUL.FTZ R0, R5, R4 ;  /* 0x0000000405007220 */ /* 0x000fe20000410000 */
[----:B------:R-:W-:-:S03]  /*4c60*/  FMUL.FTZ R4, R4, 0.5 ;  /* 0x3f00000004047820 */ /* 0x000fc60000410000 */
[----:B------:R-:W-:-:S04]  /*4c70*/  FFMA R5, -R0, R0, R5 ;  /* 0x0000000000057223 */ /* 0x000fc80000000105 */
[----:B------:R-:W-:-:S07]  /*4c80*/  FFMA R0, R5, R4, R0 ;  /* 0x0000000405007223 */ /* 0x000fce0000000000 */
.L_x_242:
[----:B------:R-:W-:Y:S05]  /*4c90*/  BSYNC.RECONVERGENT B0 ;  /* 0x0000000000007941 */ /* 0x000fea0003800200 */
.L_x_240:
        /* <DEDUP_REMOVED lines=10> */
.L_x_244:
[----:B------:R-:W-:Y:S01]  /*4d40*/  FMUL.FTZ R0, R5, R4 ;  /* 0x0000000405007220 */ /* 0x000fe20000410000 */
[----:B------:R-:W-:-:S03]  /*4d50*/  FMUL.FTZ R4, R4, 0.5 ;  /* 0x3f00000004047820 */ /* 0x000fc60000410000 */
[----:B------:R-:W-:-:S04]  /*4d60*/  FFMA R5, -R0, R0, R5 ;  /* 0x0000000000057223 */ /* 0x000fc80000000105 */
[----:B------:R-:W-:-:S07]  /*4d70*/  FFMA R0, R5, R4, R0 ;  /* 0x0000000405007223 */ /* 0x000fce0000000000 */
.L_x_245:
[----:B------:R-:W-:Y:S05]  /*4d80*/  BSYNC.RECONVERGENT B0 ;  /* 0x0000000000007941 */ /* 0x000fea0003800200 */
.L_x_243:
        /* <DEDUP_REMOVED lines=10> */
.L_x_247:
[----:B------:R-:W-:Y:S01]  /*4e30*/  FMUL.FTZ R0, R5, R4 ;  /* 0x0000000405007220 */ /* 0x000fe20000410000 */
[----:B------:R-:W-:-:S03]  /*4e40*/  FMUL.FTZ R4, R4, 0.5 ;  /* 0x3f00000004047820 */ /* 0x000fc60000410000 */
[----:B------:R-:W-:-:S04]  /*4e50*/  FFMA R5, -R0, R0, R5 ;  /* 0x0000000000057223 */ /* 0x000fc80000000105 */
[----:B------:R-:W-:-:S07]  /*4e60*/  FFMA R0, R5, R4, R0 ;  /* 0x0000000405007223 */ /* 0x000fce0000000000 */
.L_x_248:
[----:B------:R-:W-:Y:S05]  /*4e70*/  BSYNC.RECONVERGENT B0 ;  /* 0x0000000000007941 */ /* 0x000fea0003800200 */
.L_x_246:
        /* <DEDUP_REMOVED lines=10> */
.L_x_250:
[----:B------:R-:W-:Y:S01]  /*4f20*/  FMUL.FTZ R0, R5, R4 ;  /* 0x0000000405007220 */ /* 0x000fe20000410000 */
[----:B------:R-:W-:-:S03]  /*4f30*/  FMUL.FTZ R4, R4, 0.5 ;  /* 0x3f00000004047820 */ /* 0x000fc60000410000 */
[----:B------:R-:W-:-:S04]  /*4f40*/  FFMA R5, -R0, R0, R5 ;  /* 0x0000000000057223 */ /* 0x000fc80000000105 */
[----:B------:R-:W-:-:S07]  /*4f50*/  FFMA R0, R5, R4, R0 ;  /* 0x0000000405007223 */ /* 0x000fce0000000000 */
.L_x_251:
[----:B------:R-:W-:Y:S05]  /*4f60*/  BSYNC.RECONVERGENT B0 ;  /* 0x0000000000007941 */ /* 0x000fea0003800200 */
.L_x_249:
        /* <DEDUP_REMOVED lines=10> */
.L_x_253:
[----:B------:R-:W-:Y:S01]  /*5010*/  FMUL.FTZ R0, R5, R4 ;  /* 0x0000000405007220 */ /* 0x000fe20000410000 */
[----:B------:R-:W-:-:S03]  /*5020*/  FMUL.FTZ R4, R4, 0.5 ;  /* 0x3f00000004047820 */ /* 0x000fc60000410000 */
[----:B------:R-:W-:-:S04]  /*5030*/  FFMA R5, -R0, R0, R5 ;  /* 0x0000000000057223 */ /* 0x000fc80000000105 */
[----:B------:R-:W-:-:S07]  /*5040*/  FFMA R0, R5, R4, R0 ;  /* 0x0000000405007223 */ /* 0x000fce0000000000 */
.L_x_254:
[----:B------:R-:W-:Y:S05]  /*5050*/  BSYNC.RECONVERGENT B0 ;  /* 0x0000000000007941 */ /* 0x000fea0003800200 */
.L_x_252:
        /* <DEDUP_REMOVED lines=10> */
.L_x_256:
[----:B------:R-:W-:Y:S01]  /*5100*/  FMUL.FTZ R0, R5, R4 ;  /* 0x0000000405007220 */ /* 0x000fe20000410000 */
[----:B------:R-:W-:-:S03]  /*5110*/  FMUL.FTZ R4, R4, 0.5 ;  /* 0x3f00000004047820 */ /* 0x000fc60000410000 */
[----:B------:R-:W-:-:S04]  /*5120*/  FFMA R5, -R0, R0, R5 ;  /* 0x0000000000057223 */ /* 0x000fc80000000105 */
[----:B------:R-:W-:-:S07]  /*5130*/  FFMA R0, R5, R4, R0 ;  /* 0x0000000405007223 */ /* 0x000fce0000000000 */
.L_x_257:
[----:B------:R-:W-:Y:S05]  /*5140*/  BSYNC.RECONVERGENT B0 ;  /* 0x0000000000007941 */ /* 0x000fea0003800200 */
.L_x_255:
        /* <DEDUP_REMOVED lines=10> */
.L_x_259:
[----:B------:R-:W-:Y:S01]  /*51f0*/  FMUL.FTZ R0, R5, R4 ;  /* 0x0000000405007220 */ /* 0x000fe20000410000 */
[----:B------:R-:W-:-:S03]  /*5200*/  FMUL.FTZ R4, R4, 0.5 ;  /* 0x3f00000004047820 */ /* 0x000fc60000410000 */
[----:B------:R-:W-:-:S04]  /*5210*/  FFMA R5, -R0, R0, R5 ;  /* 0x0000000000057223 */ /* 0x000fc80000000105 */
[----:B------:R-:W-:-:S07]  /*5220*/  FFMA R0, R5, R4, R0 ;  /* 0x0000000405007223 */ /* 0x000fce0000000000 */
.L_x_260:
[----:B------:R-:W-:Y:S05]  /*5230*/  BSYNC.RECONVERGENT B0 ;  /* 0x0000000000007941 */ /* 0x000fea0003800200 */
.L_x_258:
        /* <DEDUP_REMOVED lines=10> */
.L_x_262:
[----:B------:R-:W-:Y:S01]  /*52e0*/  FMUL.FTZ R0, R5, R4 ;  /* 0x0000000405007220 */ /* 0x000fe20000410000 */
[----:B------:R-:W-:-:S03]  /*52f0*/  FMUL.FTZ R4, R4, 0.5 ;  /* 0x3f00000004047820 */ /* 0x000fc60000410000 */
[----:B------:R-:W-:-:S04]  /*5300*/  FFMA R5, -R0, R0, R5 ;  /* 0x0000000000057223 */ /* 0x000fc80000000105 */
[----:B------:R-:W-:-:S07]  /*5310*/  FFMA R0, R5, R4, R0 ;  /* 0x0000000405007223 */ /* 0x000fce0000000000 */
.L_x_263:
[----:B------:R-:W-:Y:S05]  /*5320*/  BSYNC.RECONVERGENT B0 ;  /* 0x0000000000007941 */ /* 0x000fea0003800200 */
.L_x_261:
        /* <DEDUP_REMOVED lines=10> */
.L_x_265:
[----:B------:R-:W-:Y:S01]  /*53d0*/  FMUL.FTZ R0, R5, R4 ;  /* 0x0000000405007220 */ /* 0x000fe20000410000 */
[----:B------:R-:W-:-:S03]  /*53e0*/  FMUL.FTZ R4, R4, 0.5 ;  /* 0x3f00000004047820 */ /* 0x000fc60000410000 */
[----:B------:R-:W-:-:S04]  /*53f0*/  FFMA R5, -R0, R0, R5 ;  /* 0x0000000000057223 */ /* 0x000fc80000000105 */
[----:B------:R-:W-:-:S07]  /*5400*/  FFMA R0, R5, R4, R0 ;  /* 0x0000000405007223 */ /* 0x000fce0000000000 */
.L_x_266:
[----:B------:R-:W-:Y:S05]  /*5410*/  BSYNC.RECONVERGENT B0 ;  /* 0x0000000000007941 */ /* 0x000fea0003800200 */
.L_x_264:
        /* <DEDUP_REMOVED lines=10> */
.L_x_268:
[----:B------:R-:W-:Y:S01]  /*54c0*/  FMUL.FTZ R0, R5, R4 ;  /* 0x0000000405007220 */ /* 0x000fe20000410000 */
[----:B------:R-:W-:-:S03]  /*54d0*/  FMUL.FTZ R4, R4, 0.5 ;  /* 0x3f00000004047820 */ /* 0x000fc60000410000 */
[----:B------:R-:W-:-:S04]  /*54e0*/  FFMA R5, -R0, R0, R5 ;  /* 0x0000000000057223 */ /* 0x000fc80000000105 */
[----:B------:R-:W-:-:S07]  /*54f0*/  FFMA R0, R5, R4, R0 ;  /* 0x0000000405007223 */ /* 0x000fce0000000000 */
.L_x_269:
[----:B------:R-:W-:Y:S05]  /*5500*/  BSYNC.RECONVERGENT B0 ;  /* 0x0000000000007941 */ /* 0x000fea0003800200 */
.L_x_267:
        /* <DEDUP_REMOVED lines=10> */
.L_x_271:
[----:B------:R-:W-:Y:S01]  /*55b0*/  FMUL.FTZ R0, R5, R4 ;  /* 0x0000000405007220 */ /* 0x000fe20000410000 */
[----:B------:R-:W-:-:S03]  /*55c0*/  FMUL.FTZ R4, R4, 0.5 ;  /* 0x3f00000004047820 */ /* 0x000fc60000410000 */
[----:B------:R-:W-:-:S04]  /*55d0*/  FFMA R5, -R0, R0, R5 ;  /* 0x0000000000057223 */ /* 0x000fc80000000105 */
[----:B------:R-:W-:-:S07]  /*55e0*/  FFMA R0, R5, R4, R0 ;  /* 0x0000000405007223 */ /* 0x000fce0000000000 */
.L_x_272:
[----:B------:R-:W-:Y:S05]  /*55f0*/  BSYNC.RECONVERGENT B0 ;  /* 0x0000000000007941 */ /* 0x000fea0003800200 */
.L_x_270:
        /* <DEDUP_REMOVED lines=10> */
.L_x_274:
[----:B------:R-:W-:Y:S01]  /*56a0*/  FMUL.FTZ R0, R5, R4 ;  /* 0x0000000405007220 */ /* 0x000fe20000410000 */
[----:B------:R-:W-:-:S03]  /*56b0*/  FMUL.FTZ R4, R4, 0.5 ;  /* 0x3f00000004047820 */ /* 0x000fc60000410000 */
[----:B------:R-:W-:-:S04]  /*56c0*/  FFMA R5, -R0, R0, R5 ;  /* 0x0000000000057223 */ /* 0x000fc80000000105 */
[----:B------:R-:W-:-:S07]  /*56d0*/  FFMA R0, R5, R4, R0 ;  /* 0x0000000405007223 */ /* 0x000fce0000000000 */
.L_x_275:
[----:B------:R-:W-:Y:S05]  /*56e0*/  BSYNC.RECONVERGENT B0 ;  /* 0x0000000000007941 */ /* 0x000fea0003800200 */
.L_x_273:
        /* <DEDUP_REMOVED lines=10> */
.L_x_277:
[----:B------:R-:W-:Y:S01]  /*5790*/  FMUL.FTZ R0, R5, R4 ;  /* 0x0000000405007220 */ /* 0x000fe20000410000 */
[----:B------:R-:W-:-:S03]  /*57a0*/  FMUL.FTZ R4, R4, 0.5 ;  /* 0x3f00000004047820 */ /* 0x000fc60000410000 */
[----:B------:R-:W-:-:S04]  /*57b0*/  FFMA R5, -R0, R0, R5 ;  /* 0x0000000000057223 */ /* 0x000fc80000000105 */
[----:B------:R-:W-:-:S07]  /*57c0*/  FFMA R0, R5, R4, R0 ;  /* 0x0000000405007223 */ /* 0x000fce0000000000 */
.L_x_278:
[----:B------:R-:W-:Y:S05]  /*57d0*/  BSYNC.RECONVERGENT B0 ;  /* 0x0000000000007941 */ /* 0x000fea0003800200 */
.L_x_276:
        /* <DEDUP_REMOVED lines=10> */
.L_x_280:
[----:B------:R-:W-:Y:S01]  /*5880*/  FMUL.FTZ R0, R5, R4 ;  /* 0x0000000405007220 */ /* 0x000fe20000410000 */
[----:B------:R-:W-:-:S03]  /*5890*/  FMUL.FTZ R4, R4, 0.5 ;  /* 0x3f00000004047820 */ /* 0x000fc60000410000 */
[----:B------:R-:W-:-:S04]  /*58a0*/  FFMA R5, -R0, R0, R5 ;  /* 0x0000000000057223 */ /* 0x000fc80000000105 */
[----:B------:R-:W-:-:S07]  /*58b0*/  FFMA R0, R5, R4, R0 ;  /* 0x0000000405007223 */ /* 0x000fce0000000000 */
.L_x_281:
[----:B------:R-:W-:Y:S05]  /*58c0*/  BSYNC.RECONVERGENT B0 ;  /* 0x0000000000007941 */ /* 0x000fea0003800200 */
.L_x_279:
        /* <DEDUP_REMOVED lines=10> */
.L_x_283:
[----:B------:R-:W-:Y:S01]  /*5970*/  FMUL.FTZ R0, R5, R4 ;  /* 0x0000000405007220 */ /* 0x000fe20000410000 */
[----:B------:R-:W-:-:S03]  /*5980*/  FMUL.FTZ R4, R4, 0.5 ;  /* 0x3f00000004047820 */ /* 0x000fc60000410000 */
[----:B------:R-:W-:-:S04]  /*5990*/  FFMA R5, -R0, R0, R5 ;  /* 0x0000000000057223 */ /* 0x000fc80000000105 */
[----:B------:R-:W-:-:S07]  /*59a0*/  FFMA R0, R5, R4, R0 ;  /* 0x0000000405007223 */ /* 0x000fce0000000000 */
.L_x_284:
[----:B------:R-:W-:Y:S05]  /*59b0*/  BSYNC.RECONVERGENT B0 ;  /* 0x0000000000007941 */ /* 0x000fea0003800200 */
.L_x_282:
        /* <DEDUP_REMOVED lines=10> */
.L_x_286:
[----:B------:R-:W-:Y:S01]  /*5a60*/  FMUL.FTZ R0, R5, R4 ;  /* 0x0000000405007220 */ /* 0x000fe20000410000 */
[----:B------:R-:W-:-:S03]  /*5a70*/  FMUL.FTZ R4, R4, 0.5 ;  /* 0x3f00000004047820 */ /* 0x000fc60000410000 */
[----:B------:R-:W-:-:S04]  /*5a80*/  FFMA R5, -R0, R0, R5 ;  /* 0x0000000000057223 */ /* 0x000fc80000000105 */
[----:B------:R-:W-:-:S07]  /*5a90*/  FFMA R0, R5, R4, R0 ;  /* 0x0000000405007223 */ /* 0x000fce0000000000 */
.L_x_287:
[----:B------:R-:W-:Y:S05]  /*5aa0*/  BSYNC.RECONVERGENT B0 ;  /* 0x0000000000007941 */ /* 0x000fea0003800200 */
.L_x_285:
        /* <DEDUP_REMOVED lines=10> */
.L_x_289:
[----:B------:R-:W-:Y:S01]  /*5b50*/  FMUL.FTZ R0, R5, R4 ;  /* 0x0000000405007220 */ /* 0x000fe20000410000 */
[----:B------:R-:W-:-:S03]  /*5b60*/  FMUL.FTZ R4, R4, 0.5 ;  /* 0x3f00000004047820 */ /* 0x000fc60000410000 */
[----:B------:R-:W-:-:S04]  /*5b70*/  FFMA R5, -R0, R0, R5 ;  /* 0x0000000000057223 */ /* 0x000fc80000000105 */
[----:B------:R-:W-:-:S07]  /*5b80*/  FFMA R0, R5, R4, R0 ;  /* 0x0000000405007223 */ /* 0x000fce0000000000 */
.L_x_290:
[----:B------:R-:W-:Y:S05]  /*5b90*/  BSYNC.RECONVERGENT B0 ;  /* 0x0000000000007941 */ /* 0x000fea0003800200 */
.L_x_288:
        /* <DEDUP_REMOVED lines=10> */
.L_x_292:
[----:B------:R-:W-:Y:S01]  /*5c40*/  FMUL.FTZ R0, R5, R4 ;  /* 0x0000000405007220 */ /* 0x000fe20000410000 */
[----:B------:R-:W-:-:S03]  /*5c50*/  FMUL.FTZ R4, R4, 0.5 ;  /* 0x3f00000004047820 */ /* 0x000fc60000410000 */
[----:B------:R-:W-:-:S04]  /*5c60*/  FFMA R5, -R0, R0, R5 ;  /* 0x0000000000057223 */ /* 0x000fc80000000105 */
[----:B------:R-:W-:-:S07]  /*5c70*/  FFMA R0, R5, R4, R0 ;  /* 0x0000000405007223 */ /* 0x000fce0000000000 */
.L_x_293:
[----:B------:R-:W-:Y:S05]  /*5c80*/  BSYNC.RECONVERGENT B0 ;  /* 0x0000000000007941 */ /* 0x000fea0003800200 */
.L_x_291:
        /* <DEDUP_REMOVED lines=10> */
.L_x_295:
[----:B------:R-:W-:Y:S01]  /*5d30*/  FMUL.FTZ R0, R5, R4 ;  /* 0x0000000405007220 */ /* 0x000fe20000410000 */
[----:B------:R-:W-:-:S03]  /*5d40*/  FMUL.FTZ R4, R4, 0.5 ;  /* 0x3f00000004047820 */ /* 0x000fc60000410000 */
[----:B------:R-:W-:-:S04]  /*5d50*/  FFMA R5, -R0, R0, R5 ;  /* 0x0000000000057223 */ /* 0x000fc80000000105 */
[----:B------:R-:W-:-:S07]  /*5d60*/  FFMA R0, R5, R4, R0 ;  /* 0x0000000405007223 */ /* 0x000fce0000000000 */
.L_x_296:
[----:B------:R-:W-:Y:S05]  /*5d70*/  BSYNC.RECONVERGENT B0 ;  /* 0x0000000000007941 */ /* 0x000fea0003800200 */
.L_x_294:
[----:B------:R-:W-:Y:S01]  /*5d80*/  FADD R0, R0, 1 ;  /* 0x3f80000000007421 */ /* 0x000fe20000000000 */
[----:B------:R-:W-:Y:S03]  /*5d90*/  BSSY.RECONVERGENT B0, `(.L_x_297) ;  /* 0x000000d000007945 */ /* 0x000fe60003800200 */
[----:B------:R0:W1:Y:S01]  /*5da0*/  MUFU.RSQ R7, R0 ;  /* 0x0000000000077308 */ /* 0x0000620000001400 */
[----:B------:R-:W-:-:S04]  /*5db0*/  IADD3 R4, PT, PT, R0, -0xd000000, RZ ;  /* 0xf300000000047810 */ /* 0x000fc80007ffe0ff */
[----:B------:R-:W-:-:S13]  /*5dc0*/  ISETP.GT.U32.AND P0, PT, R4, 0x727fffff, PT ;  /* 0x727fffff0400780c */ /* 0x000fda0003f04070 */
[----:B01----:R-:W-:Y:S05]  /*5dd0*/  @!P0 BRA `(.L_x_298) ;  /* 0x0000000000108947 */ /* 0x003fea0003800000 */
[----:B------:R-:W-:-:S07]  /*5de0*/  MOV R9, 0x5e00 ;  /* 0x00005e0000097802 */ /* 0x000fce0000000f00 */
[----:B------:R-:W-:Y:S05]  /*5df0*/  CALL.REL.NOINC `($__internal_0_$__cuda_sm20_sqrt_rn_f32_slowpath) ;  /* 0x0000000000247944 */ /* 0x000fea0003c00000 */
[----:B------:R-:W-:Y:S01]  /*5e00*/  MOV R5, R0 ;  /* 0x0000000000057202 */ /* 0x000fe20000000f00 */
[----:B------:R-:W-:Y:S06]  /*5e10*/  BRA `(.L_x_299) ;  /* 0x0000000000107947 */ /* 0x000fec0003800000 */
.L_x_298:
[----:B------:R-:W-:Y:S01]  /*5e20*/  FMUL.FTZ R5, R0, R7 ;  /* 0x0000000700057220 */ /* 0x000fe20000410000 */
[----:B------:R-:W-:-:S03]  /*5e30*/  FMUL.FTZ R4, R7, 0.5 ;  /* 0x3f00000007047820 */ /* 0x000fc60000410000 */
[----:B------:R-:W-:-:S04]  /*5e40*/  FFMA R0, -R5, R5, R0 ;  /* 0x0000000505007223 */ /* 0x000fc80000000100 */
[----:B------:R-:W-:-:S07]  /*5e50*/  FFMA R5, R0, R4, R5 ;  /* 0x0000000400057223 */ /* 0x000fce0000000005 */
.L_x_299:
[----:B------:R-:W-:Y:S05]  /*5e60*/  BSYNC.RECONVERGENT B0 ;  /* 0x0000000000007941 */ /* 0x000fea0003800200 */
.L_x_297:
[----:B------:R-:W-:Y:S01]  /*5e70*/  STG.E desc[UR4][R2.64], R5 ;  /* 0x0000000502007986 */ /* 0x000fe2000c101904 */
[----:B------:R-:W-:Y:S05]  /*5e80*/  EXIT ;  /* 0x000000000000794d */ /* 0x000fea0003800000 */
        .weak           $__internal_0_$__cuda_sm20_sqrt_rn_f32_slowpath
        .type           $__internal_0_$__cuda_sm20_sqrt_rn_f32_slowpath,@function
        .size           $__internal_0_$__cuda_sm20_sqrt_rn_f32_slowpath,(.L_x_304 - $__internal_0_$__cuda_sm20_sqrt_rn_f32_slowpath)
$__internal_0_$__cuda_sm20_sqrt_rn_f32_slowpath:
[----:B------:R-:W-:-:S13]  /*5e90*/  LOP3.LUT P0, RZ, R0, 0x7fffffff, RZ, 0xc0, !PT ;  /* 0x7fffffff00ff7812 */ /* 0x000fda000780c0ff */
[----:B------:R-:W-:Y:S01]  /*5ea0*/  @!P0 MOV R4, R0 ;  /* 0x0000000000048202 */ /* 0x000fe20000000f00 */
[----:B------:R-:W-:Y:S06]  /*5eb0*/  @!P0 BRA `(.L_x_300) ;  /* 0x0000000000408947 */ /* 0x000fec0003800000 */
[----:B------:R-:W-:-:S13]  /*5ec0*/  FSETP.GEU.FTZ.AND P0, PT, R0, RZ, PT ;  /* 0x000000ff0000720b */ /* 0x000fda0003f1e000 */
[----:B------:R-:W-:Y:S01]  /*5ed0*/  @!P0 MOV R4, 0x7fffffff ;  /* 0x7fffffff00048802 */ /* 0x000fe20000000f00 */
[----:B------:R-:W-:Y:S06]  /*5ee0*/  @!P0 BRA `(.L_x_300) ;  /* 0x0000000000348947 */ /* 0x000fec0003800000 */
[----:B------:R-:W-:-:S13]  /*5ef0*/  FSETP.GTU.FTZ.AND P0, PT, |R0|, +INF , PT ;  /* 0x7f8000000000780b */ /* 0x000fda0003f1c200 */
[----:B------:R-:W-:Y:S01]  /*5f00*/  @P0 FADD.FTZ R4, R0, 1 ;  /* 0x3f80000000040421 */ /* 0x000fe20000010000 */
[----:B------:R-:W-:Y:S06]  /*5f10*/  @P0 BRA `(.L_x_300) ;  /* 0x0000000000280947 */ /* 0x000fec0003800000 */
[----:B------:R-:W-:-:S13]  /*5f20*/  FSETP.NEU.FTZ.AND P0, PT, |R0|, +INF , PT ;  /* 0x7f8000000000780b */ /* 0x000fda0003f1d200 */
[----:B------:R-:W-:-:S04]  /*5f30*/  @P0 FFMA R5, R0, 1.84467440737095516160e+19, RZ ;  /* 0x5f80000000050823 */ /* 0x000fc800000000ff */
[----:B------:R-:W0:Y:S02]  /*5f40*/  @P0 MUFU.RSQ R4, R5 ;  /* 0x0000000500040308 */ /* 0x000e240000001400 */
[----:B0-----:R-:W-:Y:S01]  /*5f50*/  @P0 FMUL.FTZ R6, R5, R4 ;  /* 0x0000000405060220 */ /* 0x001fe20000410000 */
[----:B------:R-:W-:Y:S01]  /*5f60*/  @P0 FMUL.FTZ R8, R4, 0.5 ;  /* 0x3f00000004080820 */ /* 0x000fe20000410000 */
[----:B------:R-:W-:Y:S02]  /*5f70*/  @!P0 MOV R4, R0 ;  /* 0x0000000000048202 */ /* 0x000fe40000000f00 */
[----:B------:R-:W-:-:S04]  /*5f80*/  @P0 FADD.FTZ R7, -R6, -RZ ;  /* 0x800000ff06070221 */ /* 0x000fc80000010100 */
[----:B------:R-:W-:-:S04]  /*5f90*/  @P0 FFMA R7, R6, R7, R5 ;  /* 0x0000000706070223 */ /* 0x000fc80000000005 */
[----:B------:R-:W-:-:S04]  /*5fa0*/  @P0 FFMA R7, R7, R8, R6 ;  /* 0x0000000807070223 */ /* 0x000fc80000000006 */
[----:B------:R-:W-:-:S07]  /*5fb0*/  @P0 FMUL.FTZ R4, R7, 2.3283064365386962891e-10 ;  /* 0x2f80000007040820 */ /* 0x000fce0000410000 */
.L_x_300:
[----:B------:R-:W-:Y:S01]  /*5fc0*/  HFMA2 R5, -RZ, RZ, 0, 0 ;  /* 0x00000000ff057431 */ /* 0x000fe200000001ff */
[----:B------:R-:W-:Y:S02]  /*5fd0*/  MOV R0, R4 ;  /* 0x0000000400007202 */ /* 0x000fe40000000f00 */
[----:B------:R-:W-:-:S04]  /*5fe0*/  MOV R4, R9 ;  /* 0x0000000900047202 */ /* 0x000fc80000000f00 */
[----:B------:R-:W-:Y:S05]  /*5ff0*/  RET.REL.NODEC R4 `(_Z18computeBoundKernelPfi) ;  /* 0xffffffa004007950 */ /* 0x000fea0003c3ffff */
.L_x_301:
[----:B------:R-:W-:-:S00]  /*6000*/  BRA `(.L_x_301) ;  /* 0xfffffffc00fc7947 */ /* 0x000fc0000383ffff */
[----:B------:R-:W-:-:S00]  /*6010*/  NOP ;  /* 0x0000000000007918 */ /* 0x000fc00000000000 */
        /* <DEDUP_REMOVED lines=14> */
.L_x_304:


//--------------------- .text._Z17memoryBoundKernelPfS_i --------------------------
	.section	.text._Z17memoryBoundKernelPfS_i,"ax",@progbits
	.align	128
        .global         _Z17memoryBoundKernelPfS_i
        .type           _Z17memoryBoundKernelPfS_i,@function
        .size           _Z17memoryBoundKernelPfS_i,(.L_x_306 - _Z17memoryBoundKernelPfS_i)
        .other          _Z17memoryBoundKernelPfS_i,@"STO_CUDA_ENTRY STV_DEFAULT"
_Z17memoryBoundKernelPfS_i:
.text._Z17memoryBoundKernelPfS_i:
[----:B------:R-:W-:Y:S01]  /*0000*/  LDC R1, c[0x0][0x37c] ;  /* 0x0000df00ff017b82 */ /* 0x000fe20000000800 */
[----:B------:R-:W0:Y:S07]  /*0010*/  S2R R3, SR_TID.X ;  /* 0x0000000000037919 */ /* 0x000e2e0000002100 */
[----:B------:R-:W0:Y:S08]  /*0020*/  S2UR UR4, SR_CTAID.X ;  /* 0x00000000000479c3 */ /* 0x000e300000002500 */
[----:B------:R-:W0:Y:S08]  /*0030*/  LDC R0, c[0x0][0x360] ;  /* 0x0000d800ff007b82 */ /* 0x000e300000000800 */
[----:B------:R-:W1:Y:S01]  /*0040*/  LDC R5, c[0x0][0x390] ;  /* 0x0000e400ff057b82 */ /* 0x000e620000000800 */
[----:B0-----:R-:W-:-:S05]  /*0050*/  IMAD R0, R0, UR4, R3 ;  /* 0x0000000400007c24 */ /* 0x001fca000f8e0203 */
[----:B-1----:R-:W-:-:S13]  /*0060*/  ISETP.GE.AND P0, PT, R0, R5, PT ;  /* 0x000000050000720c */ /* 0x002fda0003f06270 */
[----:B------:R-:W-:Y:S05]  /*0070*/  @P0 EXIT ;  /* 0x000000000000094d */ /* 0x000fea0003800000 */
[----:B------:R-:W-:Y:S01]  /*0080*/  IABS R9, R5 ;  /* 0x0000000500097213 */ /* 0x000fe20000000000 */
[C---:B------:R-:W-:Y:S01]  /*0090*/  VIADD R4, R0.reuse, 0x1 ;  /* 0x0000000100047836 */ /* 0x040fe20000000000 */
[----:B------:R-:W-:Y:S01]  /*00a0*/  IADD3 R7, PT, PT, R0, 0x2, RZ ;  /* 0x0000000200077810 */ /* 0x000fe20007ffe0ff */
[----:B------:R-:W0:Y:S01]  /*00b0*/  LDCU.64 UR4, c[0x0][0x358] ;  /* 0x00006b00ff0477ac */ /* 0x000e220008000a00 */
[----:B------:R-:W1:Y:S08]  /*00c0*/  I2F.RP R6, R9 ;  /* 0x0000000900067306 */ /* 0x000e700000209400 */
[----:B-1----:R-:W1:Y:S02]  /*00d0*/  MUFU.RCP R6, R6 ;  /* 0x0000000600067308 */ /* 0x002e640000001000 */
[----:B-1----:R-:W-:Y:S01]  /*00e0*/  VIADD R2, R6, 0xffffffe ;  /* 0x0ffffffe06027836 */ /* 0x002fe20000000000 */
[----:B------:R-:W-:-:S05]  /*00f0*/  IABS R6, R4 ;  /* 0x0000000400067213 */ /* 0x000fca0000000000 */
[----:B------:R1:W2:Y:S02]  /*0100*/  F2I.FTZ.U32.TRUNC.NTZ R3, R2 ;  /* 0x0000000200037305 */ /* 0x0002a4000021f000 */
[----:B-1----:R-:W-:Y:S01]  /*0110*/  IMAD.MOV.U32 R2, RZ, RZ, RZ ;  /* 0x000000ffff027224 */ /* 0x002fe200078e00ff */
[----:B--2---:R-:W-:-:S05]  /*0120*/  IADD3 R8, PT, PT, RZ, -R3, RZ ;  /* 0x80000003ff087210 */ /* 0x004fca0007ffe0ff */
[----:B------:R-:W-:Y:S01]  /*0130*/  IMAD R11, R8, R9, RZ ;  /* 0x00000009080b7224 */ /* 0x000fe200078e02ff */
[----:B------:R-:W-:-:S03]  /*0140*/  IABS R8, R7 ;  /* 0x0000000700087213 */ /* 0x000fc60000000000 */
[----:B------:R-:W-:-:S06]  /*0150*/  IMAD.HI.U32 R3, R3, R11, R2 ;  /* 0x0000000b03037227 */ /* 0x000fcc00078e0002 */
[----:B------:R-:W-:-:S04]  /*0160*/  IMAD.HI.U32 R2, R3, R6, RZ ;  /* 0x0000000603027227 */ /* 0x000fc800078e00ff */
[----:B------:R-:W-:Y:S01]  /*0170*/  IMAD.HI.U32 R3, R3, R8, RZ ;  /* 0x0000000803037227 */ /* 0x000fe200078e00ff */
[----:B------:R-:W-:-:S03]  /*0180*/  IADD3 R2, PT, PT, -R2, RZ, RZ ;  /* 0x000000ff02027210 */ /* 0x000fc60007ffe1ff */
[----:B------:R-:W-:Y:S02]  /*0190*/  IMAD.MOV R3, RZ, RZ, -R3 ;  /* 0x000000ffff037224 */ /* 0x000fe400078e0a03 */
[C---:B------:R-:W-:Y:S02]  /*01a0*/  IMAD R6, R9.reuse, R2, R6 ;  /* 0x0000000209067224 */ /* 0x040fe400078e0206 */
[C---:B------:R-:W-:Y:S02]  /*01b0*/  IMAD R8, R9.reuse, R3, R8 ;  /* 0x0000000309087224 */ /* 0x040fe400078e0208 */
[----:B------:R-:W1:Y:S01]  /*01c0*/  LDC.64 R2, c[0x0][0x380] ;  /* 0x0000e000ff027b82 */ /* 0x000e620000000a00 */
[C---:B------:R-:W-:Y:S02]  /*01d0*/  ISETP.GT.U32.AND P0, PT, R9.reuse, R6, PT ;  /* 0x000000060900720c */ /* 0x040fe40003f04070 */
[----:B------:R-:W-:-:S11]  /*01e0*/  ISETP.GT.U32.AND P1, PT, R9, R8, PT ;  /* 0x000000080900720c */ /* 0x000fd60003f24070 */
[----:B------:R-:W-:Y:S02]  /*01f0*/  @!P0 IADD3 R6, PT, PT, R6, -R9, RZ ;  /* 0x8000000906068210 */ /* 0x000fe40007ffe0ff */
[----:B------:R-:W-:Y:S01]  /*0200*/  @!P1 IMAD.IADD R8, R8, 0x1, -R9 ;  /* 0x0000000108089824 */ /* 0x000fe200078e0a09 */
[----:B------:R-:W-:Y:S02]  /*0210*/  ISETP.GE.AND P0, PT, R4, RZ, PT ;  /* 0x000000ff0400720c */ /* 0x000fe40003f06270 */
[C---:B------:R-:W-:Y:S02]  /*0220*/  ISETP.GT.U32.AND P2, PT, R9.reuse, R6, PT ;  /* 0x000000060900720c */ /* 0x040fe40003f44070 */
[----:B------:R-:W-:Y:S02]  /*0230*/  ISETP.GT.U32.AND P3, PT, R9, R8, PT ;  /* 0x000000080900720c */ /* 0x000fe40003f64070 */
[----:B------:R-:W-:Y:S02]  /*0240*/  ISETP.GE.AND P1, PT, R7, RZ, PT ;  /* 0x000000ff0700720c */ /* 0x000fe40003f26270 */
[----:B------:R-:W-:-:S07]  /*0250*/  LOP3.LUT R7, RZ, R5, RZ, 0x33, !PT ;  /* 0x00000005ff077212 */ /* 0x000fce00078e33ff */
[----:B------:R-:W-:Y:S02]  /*0260*/  @!P2 IADD3 R6, PT, PT, R6, -R9, RZ ;  /* 0x800000090606a210 */ /* 0x000fe40007ffe0ff */
[----:B------:R-:W-:Y:S01]  /*0270*/  @!P3 IMAD.IADD R8, R8, 0x1, -R9 ;  /* 0x000000010808b824 */ /* 0x000fe200078e0a09 */
[----:B------:R-:W-:Y:S01]  /*0280*/  ISETP.NE.AND P2, PT, R5, RZ, PT ;  /* 0x000000ff0500720c */ /* 0x000fe20003f45270 */
[----:B-1----:R-:W-:Y:S01]  /*0290*/  IMAD.WIDE R4, R0, 0x4, R2 ;  /* 0x0000000400047825 */ /* 0x002fe200078e0202 */
[----:B------:R-:W-:-:S03]  /*02a0*/  @!P0 IADD3 R6, PT, PT, -R6, RZ, RZ ;  /* 0x000000ff06068210 */ /* 0x000fc60007ffe1ff */
[----:B------:R-:W-:Y:S01]  /*02b0*/  @!P1 IMAD.MOV R8, RZ, RZ, -R8 ;  /* 0x000000ffff089224 */ /* 0x000fe200078e0a08 */
[C---:B------:R-:W-:Y:S01]  /*02c0*/  SEL R9, R7.reuse, R6, !P2 ;  /* 0x0000000607097207 */ /* 0x040fe20005000000 */
[----:B0-----:R-:W2:Y:S03]  /*02d0*/  LDG.E R4, desc[UR4][R4.64] ;  /* 0x0000000404047981 */ /* 0x001ea6000c1e1900 */
[----:B------:R-:W-:Y:S01]  /*02e0*/  SEL R11, R7, R8, !P2 ;  /* 0x00000008070b7207 */ /* 0x000fe20005000000 */
[--C-:B------:R-:W-:Y:S02]  /*02f0*/  IMAD.WIDE R6, R9, 0x4, R2.reuse ;  /* 0x0000000409067825 */ /* 0x100fe400078e0202 */
[----:B------:R-:W0:Y:S02]  /*0300*/  LDC.64 R8, c[0x0][0x388] ;  /* 0x0000e200ff087b82 */ /* 0x000e240000000a00 */
[----:B------:R-:W-:-:S02]  /*0310*/  IMAD.WIDE R2, R11, 0x4, R2 ;  /* 0x000000040b027825 */ /* 0x000fc400078e0202 */
[----:B------:R-:W2:Y:S04]  /*0320*/  LDG.E R7, desc[UR4][R6.64] ;  /* 0x0000000406077981 */ /* 0x000ea8000c1e1900 */
[----:B------:R-:W3:Y:S01]  /*0330*/  LDG.E R2, desc[UR4][R2.64] ;  /* 0x0000000402027981 */ /* 0x000ee2000c1e1900 */
[----:B0-----:R-:W-:-:S04]  /*0340*/  IMAD.WIDE R8, R0, 0x4, R8 ;  /* 0x0000000400087825 */ /* 0x001fc800078e0208 */
[----:B--2---:R-:W-:-:S04]  /*0350*/  FADD R11, R4, R7 ;  /* 0x00000007040b7221 */ /* 0x004fc80000000000 */
[----:B---3--:R-:W-:-:S05]  /*0360*/  FADD R11, R11, R2 ;  /* 0x000000020b0b7221 */ /* 0x008fca0000000000 */
[----:B------:R-:W-:Y:S01]  /*0370*/  STG.E desc[UR4][R8.64], R11 ;  /* 0x0000000b08007986 */ /* 0x000fe2000c101904 */
[----:B------:R-:W-:Y:S05]  /*0380*/  EXIT ;  /* 0x000000000000794d */ /* 0x000fea0003800000 */
.L_x_302:
        /* <DEDUP_REMOVED lines=15> */
.L_x_306:


//--------------------- .text._Z10fastKernelPfi   --------------------------
	.section	.text._Z10fastKernelPfi,"ax",@progbits
	.align	128
        .global         _Z10fastKernelPfi
        .type           _Z10fastKernelPfi,@function
        .size           _Z10fastKernelPfi,(.L_x_307 - _Z10fastKernelPfi)
        .other          _Z10fastKernelPfi,@"STO_CUDA_ENTRY STV_DEFAULT"
_Z10fastKernelPfi:
.text._Z10fastKernelPfi:
        /* <DEDUP_REMOVED lines=11> */
[----:B-1----:R-:W2:Y:S02]  /*00b0*/  LDG.E R0, desc[UR4][R2.64] ;  /* 0x0000000402007981 */ /* 0x002ea4000c1e1900 */
[----:B--2---:R-:W-:-:S05]  /*00c0*/  FADD R5, R0, R0 ;  /* 0x0000000000057221 */ /* 0x004fca0000000000 */
[----:B------:R-:W-:Y:S01]  /*00d0*/  STG.E desc[UR4][R2.64], R5 ;  /* 0x0000000502007986 */ /* 0x000fe2000c101904 */
[----:B------:R-:W-:Y:S05]  /*00e0*/  EXIT ;  /* 0x000000000000794d */ /* 0x000fea0003800000 */
.L_x_303:
        /* <DEDUP_REMOVED lines=9> */
.L_x_307:


//--------------------- .nv.shared.reserved.0     --------------------------
	.section	.nv.shared.reserved.0,"aw",@nobits
	.weak		__nv_reservedSMEM_offset_0_alias
	.size		__nv_reservedSMEM_offset_0_alias, 0, 64
	.other		__nv_reservedSMEM_offset_0_alias,@"STO_CUDA_RESERVED_SHARED STV_DEFAULT"
__nv_reservedSMEM_offset_0_alias:
	.zero		0
	.zero		64


//--------------------- .nv.constant0._Z18computeBoundKernelPfi --------------------------
	.section	.nv.constant0._Z18computeBoundKernelPfi,"a",@progbits
	.sectionflags	@""
	.align	4
.nv.constant0._Z18computeBoundKernelPfi:
	.zero		908


//--------------------- .nv.constant0._Z17memoryBoundKernelPfS_i --------------------------
	.section	.nv.constant0._Z17memoryBoundKernelPfS_i,"a",@progbits
	.sectionflags	@""
	.align	4
.nv.constant0._Z17memoryBoundKernelPfS_i:
	.zero		916


//--------------------- .nv.constant0._Z10fastKernelPfi --------------------------
	.section	.nv.constant0._Z10fastKernelPfi,"a",@progbits
	.sectionflags	@""
	.align	4
.nv.constant0._Z10fastKernelPfi:
	.zero		908


//--------------------- SYMBOLS --------------------------

	.type		.nv.reservedSmem.offset0,@object
	.size		.nv.reservedSmem.offset0,0x4
